	.target	sm_90a

	.elftype	@"ET_EXEC"


//--------------------- .note.nv.tkinfo           --------------------------
	.section	.note.nv.tkinfo,"",@"SHT_NOTE"
	.sectionflags	@"SHF_NOTE_NV_TKINFO"
	.tkinfo
        /*0018*/ 	.word	0x00000002
        /*0030*/ 	.string	""
        /*0030*/ 	.string	"ptxas"
        /*0030*/ 	.string	"Cuda compilation tools, release 13.0, V13.0.88"
        /*0030*/ 	.string	"Build cuda_13.0.r13.0/compiler.36424714_0"
        /*0030*/ 	.string	"-arch sm_90a -m 64 "



//--------------------- .note.nv.cuinfo           --------------------------
	.section	.note.nv.cuinfo,"",@"SHT_NOTE"
	.sectionflags	@"SHF_NOTE_NV_CUINFO"
        /*0018*/ 	.short	0x0002
        /*001a*/ 	.short	0x005a
        /*001c*/ 	.short	0x0082
	.zero		2


//--------------------- .nv.info                  --------------------------
	.section	.nv.info,"",@"SHT_CUDA_INFO"
	.align	4


	//----- nvinfo : EIATTR_REGCOUNT
	.align		4
        /*0000*/ 	.byte	0x04, 0x2f
        /*0002*/ 	.short	(.L_12 - .L_11)
	.align		4
.L_11:
        /*0004*/ 	.word	index@(_ZN7cutlass13device_kernelIN5flash19enable_sm80_to_sm89INS1_16FlashAttnFwdSm80INS1_25CollectiveMainloopFwdSm80ILi4ELi1ELb0EN4cute5tupleIJNS5_1CILi128EEENS7_ILi48EEENS7_ILi96EEEEEELi96ENS_6half_tEfNS_4arch4Sm80ELb1ELb0ELb0ELb1ELb1ELb1ELb1ELb1EEENS1_21CollectiveEpilogueFwdINS6_IJS8_SA_S9_EEENS6_IJNS7_ILi1EEESI_SI_EEESC_SE_Li128ELb1ELb1ELb1ELb0EEENS1_36VarlenDynamicPersistentTileSchedulerILi128ELi48ELi128ELi128ELb1ELb1ELb0ELb1ELb1ELb1EEEEEEEEEvNT_6ParamsE)
        /*0008*/ 	.word	0x00000004


	//----- nvinfo : EIATTR_FRAME_SIZE
	.align		4
.L_12:
        /*000c*/ 	.byte	0x04, 0x11
        /*000e*/ 	.short	(.L_14 - .L_13)
	.align		4
.L_13:
        /*0010*/ 	.word	index@(_ZN7cutlass13device_kernelIN5flash19enable_sm80_to_sm89INS1_16FlashAttnFwdSm80INS1_25CollectiveMainloopFwdSm80ILi4ELi1ELb0EN4cute5tupleIJNS5_1CILi128EEENS7_ILi48EEENS7_ILi96EEEEEELi96ENS_6half_tEfNS_4arch4Sm80ELb1ELb0ELb0ELb1ELb1ELb1ELb1ELb1EEENS1_21CollectiveEpilogueFwdINS6_IJS8_SA_S9_EEENS6_IJNS7_ILi1EEESI_SI_EEESC_SE_Li128ELb1ELb1ELb1ELb0EEENS1_36VarlenDynamicPersistentTileSchedulerILi128ELi48ELi128ELi128ELb1ELb1ELb0ELb1ELb1ELb1EEEEEEEEEvNT_6ParamsE)
        /*0014*/ 	.word	0x00000000


	//----- nvinfo : EIATTR_REGCOUNT
	.align		4
.L_14:
        /*0018*/ 	.byte	0x04, 0x2f
        /*001a*/ 	.short	(.L_16 - .L_15)
	.align		4
.L_15:
        /*001c*/ 	.word	index@(_ZN7cutlass13device_kernelIN5flash19enable_sm80_to_sm89INS1_16FlashAttnFwdSm80INS1_25CollectiveMainloopFwdSm80ILi4ELi1ELb0EN4cute5tupleIJNS5_1CILi128EEENS7_ILi48EEENS7_ILi96EEEEEELi96ENS_6half_tEfNS_4arch4Sm80ELb1ELb0ELb0ELb1ELb1ELb0ELb1ELb1EEENS1_21CollectiveEpilogueFwdINS6_IJS8_SA_S9_EEENS6_IJNS7_ILi1EEESI_SI_EEESC_SE_Li128ELb1ELb1ELb1ELb0EEENS1_36VarlenDynamicPersistentTileSchedulerILi128ELi48ELi128ELi128ELb1ELb1ELb0ELb1ELb1ELb1EEEEEEEEEvNT_6ParamsE)
        /*0020*/ 	.word	0x00000004


	//----- nvinfo : EIATTR_FRAME_SIZE
	.align		4
.L_16:
        /*0024*/ 	.byte	0x04, 0x11
        /*0026*/ 	.short	(.L_18 - .L_17)
	.align		4
.L_17:
        /*0028*/ 	.word	index@(_ZN7cutlass13device_kernelIN5flash19enable_sm80_to_sm89INS1_16FlashAttnFwdSm80INS1_25CollectiveMainloopFwdSm80ILi4ELi1ELb0EN4cute5tupleIJNS5_1CILi128EEENS7_ILi48EEENS7_ILi96EEEEEELi96ENS_6half_tEfNS_4arch4Sm80ELb1ELb0ELb0ELb1ELb1ELb0ELb1ELb1EEENS1_21CollectiveEpilogueFwdINS6_IJS8_SA_S9_EEENS6_IJNS7_ILi1EEESI_SI_EEESC_SE_Li128ELb1ELb1ELb1ELb0EEENS1_36VarlenDynamicPersistentTileSchedulerILi128ELi48ELi128ELi128ELb1ELb1ELb0ELb1ELb1ELb1EEEEEEEEEvNT_6ParamsE)
        /*002c*/ 	.word	0x00000000


	//----- nvinfo : EIATTR_REGCOUNT
	.align		4
.L_18:
        /*0030*/ 	.byte	0x04, 0x2f
        /*0032*/ 	.short	(.L_20 - .L_19)
	.align		4
.L_19:
        /*0034*/ 	.word	index@(_ZN7cutlass13device_kernelIN5flash19enable_sm80_to_sm89INS1_16FlashAttnFwdSm80INS1_25CollectiveMainloopFwdSm80ILi4ELi1ELb0EN4cute5tupleIJNS5_1CILi128EEENS7_ILi64EEENS7_ILi96EEEEEELi96ENS_6half_tEfNS_4arch4Sm80ELb1ELb0ELb0ELb0ELb1ELb0ELb1ELb1EEENS1_21CollectiveEpilogueFwdINS6_IJS8_SA_S9_EEENS6_IJNS7_ILi1EEESI_SI_EEESC_SE_Li128ELb0ELb1ELb1ELb0EEENS1_30DynamicPersistentTileSchedulerILi128ELi128ELb1ELb1ELb0EEEEEEEEEvNT_6ParamsE)
        /*0038*/ 	.word	0x00000004


	//----- nvinfo : EIATTR_FRAME_SIZE
	.align		4
.L_20:
        /*003c*/ 	.byte	0x04, 0x11
        /*003e*/ 	.short	(.L_22 - .L_21)
	.align		4
.L_21:
        /*0040*/ 	.word	index@(_ZN7cutlass13device_kernelIN5flash19enable_sm80_to_sm89INS1_16FlashAttnFwdSm80INS1_25CollectiveMainloopFwdSm80ILi4ELi1ELb0EN4cute5tupleIJNS5_1CILi128EEENS7_ILi64EEENS7_ILi96EEEEEELi96ENS_6half_tEfNS_4arch4Sm80ELb1ELb0ELb0ELb0ELb1ELb0ELb1ELb1EEENS1_21CollectiveEpilogueFwdINS6_IJS8_SA_S9_EEENS6_IJNS7_ILi1EEESI_SI_EEESC_SE_Li128ELb0ELb1ELb1ELb0EEENS1_30DynamicPersistentTileSchedulerILi128ELi128ELb1ELb1ELb0EEEEEEEEEvNT_6ParamsE)
        /*0044*/ 	.word	0x00000000


	//----- nvinfo : EIATTR_REGCOUNT
	.align		4
.L_22:
        /*0048*/ 	.byte	0x04, 0x2f
        /*004a*/ 	.short	(.L_24 - .L_23)
	.align		4
.L_23:
        /*004c*/ 	.word	index@(_ZN7cutlass13device_kernelIN5flash19enable_sm80_to_sm89INS1_16FlashAttnFwdSm80INS1_25CollectiveMainloopFwdSm80ILi4ELi1ELb0EN4cute5tupleIJNS5_1CILi128EEENS7_ILi48EEENS7_ILi96EEEEEELi96ENS_6half_tEfNS_4arch4Sm80ELb0ELb1ELb0ELb1ELb1ELb1ELb1ELb1EEENS1_21CollectiveEpilogueFwdINS6_IJS8_SA_S9_EEENS6_IJNS7_ILi1EEESI_SI_EEESC_SE_Li128ELb1ELb1ELb1ELb0EEENS1_36VarlenDynamicPersistentTileSchedulerILi128ELi48ELi128ELi128ELb1ELb1ELb0ELb1ELb0ELb1EEEEEEEEEvNT_6ParamsE)
        /*0050*/ 	.word	0x00000004


	//----- nvinfo : EIATTR_FRAME_SIZE
	.align		4
.L_24:
        /*0054*/ 	.byte	0x04, 0x11
        /*0056*/ 	.short	(.L_26 - .L_25)
	.align		4
.L_25:
        /*0058*/ 	.word	index@(_ZN7cutlass13device_kernelIN5flash19enable_sm80_to_sm89INS1_16FlashAttnFwdSm80INS1_25CollectiveMainloopFwdSm80ILi4ELi1ELb0EN4cute5tupleIJNS5_1CILi128EEENS7_ILi48EEENS7_ILi96EEEEEELi96ENS_6half_tEfNS_4arch4Sm80ELb0ELb1ELb0ELb1ELb1ELb1ELb1ELb1EEENS1_21CollectiveEpilogueFwdINS6_IJS8_SA_S9_EEENS6_IJNS7_ILi1EEESI_SI_EEESC_SE_Li128ELb1ELb1ELb1ELb0EEENS1_36VarlenDynamicPersistentTileSchedulerILi128ELi48ELi128ELi128ELb1ELb1ELb0ELb1ELb0ELb1EEEEEEEEEvNT_6ParamsE)
        /*005c*/ 	.word	0x00000000


	//----- nvinfo : EIATTR_REGCOUNT
	.align		4
.L_26:
        /*0060*/ 	.byte	0x04, 0x2f
        /*0062*/ 	.short	(.L_28 - .L_27)
	.align		4
.L_27:
        /*0064*/ 	.word	index@(_ZN7cutlass13device_kernelIN5flash19enable_sm80_to_sm89INS1_16FlashAttnFwdSm80INS1_25CollectiveMainloopFwdSm80ILi4ELi1ELb0EN4cute5tupleIJNS5_1CILi128EEENS7_ILi48EEENS7_ILi96EEEEEELi96ENS_6half_tEfNS_4arch4Sm80ELb0ELb1ELb0ELb1ELb1ELb0ELb1ELb1EEENS1_21CollectiveEpilogueFwdINS6_IJS8_SA_S9_EEENS6_IJNS7_ILi1EEESI_SI_EEESC_SE_Li128ELb1ELb1ELb1ELb0EEENS1_36VarlenDynamicPersistentTileSchedulerILi128ELi48ELi128ELi128ELb1ELb1ELb0ELb1ELb0ELb1EEEEEEEEEvNT_6ParamsE)
        /*0068*/ 	.word	0x00000004


	//----- nvinfo : EIATTR_FRAME_SIZE
	.align		4
.L_28:
        /*006c*/ 	.byte	0x04, 0x11
        /*006e*/ 	.short	(.L_30 - .L_29)
	.align		4
.L_29:
        /*0070*/ 	.word	index@(_ZN7cutlass13device_kernelIN5flash19enable_sm80_to_sm89INS1_16FlashAttnFwdSm80INS1_25CollectiveMainloopFwdSm80ILi4ELi1ELb0EN4cute5tupleIJNS5_1CILi128EEENS7_ILi48EEENS7_ILi96EEEEEELi96ENS_6half_tEfNS_4arch4Sm80ELb0ELb1ELb0ELb1ELb1ELb0ELb1ELb1EEENS1_21CollectiveEpilogueFwdINS6_IJS8_SA_S9_EEENS6_IJNS7_ILi1EEESI_SI_EEESC_SE_Li128ELb1ELb1ELb1ELb0EEENS1_36VarlenDynamicPersistentTileSchedulerILi128ELi48ELi128ELi128ELb1ELb1ELb0ELb1ELb0ELb1EEEEEEEEEvNT_6ParamsE)
        /*0074*/ 	.word	0x00000000


	//----- nvinfo : EIATTR_REGCOUNT
	.align		4
.L_30:
        /*0078*/ 	.byte	0x04, 0x2f
        /*007a*/ 	.short	(.L_32 - .L_31)
	.align		4
.L_31:
        /*007c*/ 	.word	index@(_ZN7cutlass13device_kernelIN5flash19enable_sm80_to_sm89INS1_16FlashAttnFwdSm80INS1_25CollectiveMainloopFwdSm80ILi4ELi1ELb0EN4cute5tupleIJNS5_1CILi128EEENS7_ILi48EEENS7_ILi96EEEEEELi96ENS_6half_tEfNS_4arch4Sm80ELb0ELb1ELb0ELb0ELb1ELb0ELb1ELb1EEENS1_21CollectiveEpilogueFwdINS6_IJS8_SA_S9_EEENS6_IJNS7_ILi1EEESI_SI_EEESC_SE_Li128ELb0ELb1ELb1ELb0EEENS1_19SingleTileSchedulerILb0ELb1ELb1ELi128EEEEEEEEEvNT_6ParamsE)
        /*0080*/ 	.word	0x00000004


	//----- nvinfo : EIATTR_FRAME_SIZE
	.align		4
.L_32:
        /*0084*/ 	.byte	0x04, 0x11
        /*0086*/ 	.short	(.L_34 - .L_33)
	.align		4
.L_33:
        /*0088*/ 	.word	index@(_ZN7cutlass13device_kernelIN5flash19enable_sm80_to_sm89INS1_16FlashAttnFwdSm80INS1_25CollectiveMainloopFwdSm80ILi4ELi1ELb0EN4cute5tupleIJNS5_1CILi128EEENS7_ILi48EEENS7_ILi96EEEEEELi96ENS_6half_tEfNS_4arch4Sm80ELb0ELb1ELb0ELb0ELb1ELb0ELb1ELb1EEENS1_21CollectiveEpilogueFwdINS6_IJS8_SA_S9_EEENS6_IJNS7_ILi1EEESI_SI_EEESC_SE_Li128ELb0ELb1ELb1ELb0EEENS1_19SingleTileSchedulerILb0ELb1ELb1ELi128EEEEEEEEEvNT_6ParamsE)
        /*008c*/ 	.word	0x00000000


	//----- nvinfo : EIATTR_REGCOUNT
	.align		4
.L_34:
        /*0090*/ 	.byte	0x04, 0x2f
        /*0092*/ 	.short	(.L_36 - .L_35)
	.align		4
.L_35:
        /*0094*/ 	.word	index@(_ZN7cutlass13device_kernelIN5flash19enable_sm80_to_sm89INS1_16FlashAttnFwdSm80INS1_25CollectiveMainloopFwdSm80ILi4ELi1ELb0EN4cute5tupleIJNS5_1CILi128EEENS7_ILi48EEENS7_ILi96EEEEEELi96ENS_6half_tEfNS_4arch4Sm80ELb0ELb0ELb0ELb1ELb1ELb1ELb1ELb1EEENS1_21CollectiveEpilogueFwdINS6_IJS8_SA_S9_EEENS6_IJNS7_ILi1EEESI_SI_EEESC_SE_Li128ELb1ELb1ELb1ELb0EEENS1_36VarlenDynamicPersistentTileSchedulerILi128ELi48ELi128ELi128ELb1ELb1ELb0ELb0ELb1ELb1EEEEEEEEEvNT_6ParamsE)
        /*0098*/ 	.word	0x00000004


	//----- nvinfo : EIATTR_FRAME_SIZE
	.align		4
.L_36:
        /*009c*/ 	.byte	0x04, 0x11
        /*009e*/ 	.short	(.L_38 - .L_37)
	.align		4
.L_37:
        /*00a0*/ 	.word	index@(_ZN7cutlass13device_kernelIN5flash19enable_sm80_to_sm89INS1_16FlashAttnFwdSm80INS1_25CollectiveMainloopFwdSm80ILi4ELi1ELb0EN4cute5tupleIJNS5_1CILi128EEENS7_ILi48EEENS7_ILi96EEEEEELi96ENS_6half_tEfNS_4arch4Sm80ELb0ELb0ELb0ELb1ELb1ELb1ELb1ELb1EEENS1_21CollectiveEpilogueFwdINS6_IJS8_SA_S9_EEENS6_IJNS7_ILi1EEESI_SI_EEESC_SE_Li128ELb1ELb1ELb1ELb0EEENS1_36VarlenDynamicPersistentTileSchedulerILi128ELi48ELi128ELi128ELb1ELb1ELb0ELb0ELb1ELb1EEEEEEEEEvNT_6ParamsE)
        /*00a4*/ 	.word	0x00000000


	//----- nvinfo : EIATTR_REGCOUNT
	.align		4
.L_38:
        /*00a8*/ 	.byte	0x04, 0x2f
        /*00aa*/ 	.short	(.L_40 - .L_39)
	.align		4
.L_39:
        /*00ac*/ 	.word	index@(_ZN7cutlass13device_kernelIN5flash19enable_sm80_to_sm89INS1_16FlashAttnFwdSm80INS1_25CollectiveMainloopFwdSm80ILi4ELi1ELb0EN4cute5tupleIJNS5_1CILi128EEENS7_ILi48EEENS7_ILi96EEEEEELi96ENS_6half_tEfNS_4arch4Sm80ELb0ELb0ELb0ELb1ELb1ELb0ELb1ELb1EEENS1_21CollectiveEpilogueFwdINS6_IJS8_SA_S9_EEENS6_IJNS7_ILi1EEESI_SI_EEESC_SE_Li128ELb1ELb1ELb1ELb0EEENS1_36VarlenDynamicPersistentTileSchedulerILi128ELi48ELi128ELi128ELb1ELb1ELb0ELb0ELb1ELb1EEEEEEEEEvNT_6ParamsE)
        /*00b0*/ 	.word	0x00000004


	//----- nvinfo : EIATTR_FRAME_SIZE
	.align		4
.L_40:
        /*00b4*/ 	.byte	0x04, 0x11
        /*00b6*/ 	.short	(.L_42 - .L_41)
	.align		4
.L_41:
        /*00b8*/ 	.word	index@(_ZN7cutlass13device_kernelIN5flash19enable_sm80_to_sm89INS1_16FlashAttnFwdSm80INS1_25CollectiveMainloopFwdSm80ILi4ELi1ELb0EN4cute5tupleIJNS5_1CILi128EEENS7_ILi48EEENS7_ILi96EEEEEELi96ENS_6half_tEfNS_4arch4Sm80ELb0ELb0ELb0ELb1ELb1ELb0ELb1ELb1EEENS1_21CollectiveEpilogueFwdINS6_IJS8_SA_S9_EEENS6_IJNS7_ILi1EEESI_SI_EEESC_SE_Li128ELb1ELb1ELb1ELb0EEENS1_36VarlenDynamicPersistentTileSchedulerILi128ELi48ELi128ELi128ELb1ELb1ELb0ELb0ELb1ELb1EEEEEEEEEvNT_6ParamsE)
        /*00bc*/ 	.word	0x00000000


	//----- nvinfo : EIATTR_REGCOUNT
	.align		4
.L_42:
        /*00c0*/ 	.byte	0x04, 0x2f
        /*00c2*/ 	.short	(.L_44 - .L_43)
	.align		4
.L_43:
        /*00c4*/ 	.word	index@(_ZN7cutlass13device_kernelIN5flash19enable_sm80_to_sm89INS1_16FlashAttnFwdSm80INS1_25CollectiveMainloopFwdSm80ILi4ELi1ELb0EN4cute5tupleIJNS5_1CILi128EEENS7_ILi64EEENS7_ILi96EEEEEELi96ENS_6half_tEfNS_4arch4Sm80ELb0ELb0ELb0ELb0ELb1ELb0ELb1ELb1EEENS1_21CollectiveEpilogueFwdINS6_IJS8_SA_S9_EEENS6_IJNS7_ILi1EEESI_SI_EEESC_SE_Li128ELb0ELb1ELb1ELb0EEENS1_19SingleTileSchedulerILb0ELb1ELb1ELi128EEEEEEEEEvNT_6ParamsE)
        /*00c8*/ 	.word	0x00000004


	//----- nvinfo : EIATTR_FRAME_SIZE
	.align		4
.L_44:
        /*00cc*/ 	.byte	0x04, 0x11
        /*00ce*/ 	.short	(.L_46 - .L_45)
	.align		4
.L_45:
        /*00d0*/ 	.word	index@(_ZN7cutlass13device_kernelIN5flash19enable_sm80_to_sm89INS1_16FlashAttnFwdSm80INS1_25CollectiveMainloopFwdSm80ILi4ELi1ELb0EN4cute5tupleIJNS5_1CILi128EEENS7_ILi64EEENS7_ILi96EEEEEELi96ENS_6half_tEfNS_4arch4Sm80ELb0ELb0ELb0ELb0ELb1ELb0ELb1ELb1EEENS1_21CollectiveEpilogueFwdINS6_IJS8_SA_S9_EEENS6_IJNS7_ILi1EEESI_SI_EEESC_SE_Li128ELb0ELb1ELb1ELb0EEENS1_19SingleTileSchedulerILb0ELb1ELb1ELi128EEEEEEEEEvNT_6ParamsE)
        /*00d4*/ 	.word	0x00000000


	//----- nvinfo : EIATTR_MIN_STACK_SIZE
	.align		4
.L_46:
        /*00d8*/ 	.byte	0x04, 0x12
        /*00da*/ 	.short	(.L_48 - .L_47)
	.align		4
.L_47:
        /*00dc*/ 	.word	index@(_ZN7cutlass13device_kernelIN5flash19enable_sm80_to_sm89INS1_16FlashAttnFwdSm80INS1_25CollectiveMainloopFwdSm80ILi4ELi1ELb0EN4cute5tupleIJNS5_1CILi128EEENS7_ILi64EEENS7_ILi96EEEEEELi96ENS_6half_tEfNS_4arch4Sm80ELb0ELb0ELb0ELb0ELb1ELb0ELb1ELb1EEENS1_21CollectiveEpilogueFwdINS6_IJS8_SA_S9_EEENS6_IJNS7_ILi1EEESI_SI_EEESC_SE_Li128ELb0ELb1ELb1ELb0EEENS1_19SingleTileSchedulerILb0ELb1ELb1ELi128EEEEEEEEEvNT_6ParamsE)
        /*00e0*/ 	.word	0x00000000


	//----- nvinfo : EIATTR_MIN_STACK_SIZE
	.align		4
.L_48:
        /*00e4*/ 	.byte	0x04, 0x12
        /*00e6*/ 	.short	(.L_50 - .L_49)
	.align		4
.L_49:
        /*00e8*/ 	.word	index@(_ZN7cutlass13device_kernelIN5flash19enable_sm80_to_sm89INS1_16FlashAttnFwdSm80INS1_25CollectiveMainloopFwdSm80ILi4ELi1ELb0EN4cute5tupleIJNS5_1CILi128EEENS7_ILi48EEENS7_ILi96EEEEEELi96ENS_6half_tEfNS_4arch4Sm80ELb0ELb0ELb0ELb1ELb1ELb0ELb1ELb1EEENS1_21CollectiveEpilogueFwdINS6_IJS8_SA_S9_EEENS6_IJNS7_ILi1EEESI_SI_EEESC_SE_Li128ELb1ELb1ELb1ELb0EEENS1_36VarlenDynamicPersistentTileSchedulerILi128ELi48ELi128ELi128ELb1ELb1ELb0ELb0ELb1ELb1EEEEEEEEEvNT_6ParamsE)
        /*00ec*/ 	.word	0x00000000


	//----- nvinfo : EIATTR_MIN_STACK_SIZE
	.align		4
.L_50:
        /*00f0*/ 	.byte	0x04, 0x12
        /*00f2*/ 	.short	(.L_52 - .L_51)
	.align		4
.L_51:
        /*00f4*/ 	.word	index@(_ZN7cutlass13device_kernelIN5flash19enable_sm80_to_sm89INS1_16FlashAttnFwdSm80INS1_25CollectiveMainloopFwdSm80ILi4ELi1ELb0EN4cute5tupleIJNS5_1CILi128EEENS7_ILi48EEENS7_ILi96EEEEEELi96ENS_6half_tEfNS_4arch4Sm80ELb0ELb0ELb0ELb1ELb1ELb1ELb1ELb1EEENS1_21CollectiveEpilogueFwdINS6_IJS8_SA_S9_EEENS6_IJNS7_ILi1EEESI_SI_EEESC_SE_Li128ELb1ELb1ELb1ELb0EEENS1_36VarlenDynamicPersistentTileSchedulerILi128ELi48ELi128ELi128ELb1ELb1ELb0ELb0ELb1ELb1EEEEEEEEEvNT_6ParamsE)
        /*00f8*/ 	.word	0x00000000


	//----- nvinfo : EIATTR_MIN_STACK_SIZE
	.align		4
.L_52:
        /*00fc*/ 	.byte	0x04, 0x12
        /*00fe*/ 	.short	(.L_54 - .L_53)
	.align		4
.L_53:
        /*0100*/ 	.word	index@(_ZN7cutlass13device_kernelIN5flash19enable_sm80_to_sm89INS1_16FlashAttnFwdSm80INS1_25CollectiveMainloopFwdSm80ILi4ELi1ELb0EN4cute5tupleIJNS5_1CILi128EEENS7_ILi48EEENS7_ILi96EEEEEELi96ENS_6half_tEfNS_4arch4Sm80ELb0ELb1ELb0ELb0ELb1ELb0ELb1ELb1EEENS1_21CollectiveEpilogueFwdINS6_IJS8_SA_S9_EEENS6_IJNS7_ILi1EEESI_SI_EEESC_SE_Li128ELb0ELb1ELb1ELb0EEENS1_19SingleTileSchedulerILb0ELb1ELb1ELi128EEEEEEEEEvNT_6ParamsE)
        /*0104*/ 	.word	0x00000000


	//----- nvinfo : EIATTR_MIN_STACK_SIZE
	.align		4
.L_54:
        /*0108*/ 	.byte	0x04, 0x12
        /*010a*/ 	.short	(.L_56 - .L_55)
	.align		4
.L_55:
        /*010c*/ 	.word	index@(_ZN7cutlass13device_kernelIN5flash19enable_sm80_to_sm89INS1_16FlashAttnFwdSm80INS1_25CollectiveMainloopFwdSm80ILi4ELi1ELb0EN4cute5tupleIJNS5_1CILi128EEENS7_ILi48EEENS7_ILi96EEEEEELi96ENS_6half_tEfNS_4arch4Sm80ELb0ELb1ELb0ELb1ELb1ELb0ELb1ELb1EEENS1_21CollectiveEpilogueFwdINS6_IJS8_SA_S9_EEENS6_IJNS7_ILi1EEESI_SI_EEESC_SE_Li128ELb1ELb1ELb1ELb0EEENS1_36VarlenDynamicPersistentTileSchedulerILi128ELi48ELi128ELi128ELb1ELb1ELb0ELb1ELb0ELb1EEEEEEEEEvNT_6ParamsE)
        /*0110*/ 	.word	0x00000000


	//----- nvinfo : EIATTR_MIN_STACK_SIZE
	.align		4
.L_56:
        /*0114*/ 	.byte	0x04, 0x12
        /*0116*/ 	.short	(.L_58 - .L_57)
	.align		4
.L_57:
        /*0118*/ 	.word	index@(_ZN7cutlass13device_kernelIN5flash19enable_sm80_to_sm89INS1_16FlashAttnFwdSm80INS1_25CollectiveMainloopFwdSm80ILi4ELi1ELb0EN4cute5tupleIJNS5_1CILi128EEENS7_ILi48EEENS7_ILi96EEEEEELi96ENS_6half_tEfNS_4arch4Sm80ELb0ELb1ELb0ELb1ELb1ELb1ELb1ELb1EEENS1_21CollectiveEpilogueFwdINS6_IJS8_SA_S9_EEENS6_IJNS7_ILi1EEESI_SI_EEESC_SE_Li128ELb1ELb1ELb1ELb0EEENS1_36VarlenDynamicPersistentTileSchedulerILi128ELi48ELi128ELi128ELb1ELb1ELb0ELb1ELb0ELb1EEEEEEEEEvNT_6ParamsE)
        /*011c*/ 	.word	0x00000000


	//----- nvinfo : EIATTR_MIN_STACK_SIZE
	.align		4
.L_58:
        /*0120*/ 	.byte	0x04, 0x12
        /*0122*/ 	.short	(.L_60 - .L_59)
	.align		4
.L_59:
        /*0124*/ 	.word	index@(_ZN7cutlass13device_kernelIN5flash19enable_sm80_to_sm89INS1_16FlashAttnFwdSm80INS1_25CollectiveMainloopFwdSm80ILi4ELi1ELb0EN4cute5tupleIJNS5_1CILi128EEENS7_ILi64EEENS7_ILi96EEEEEELi96ENS_6half_tEfNS_4arch4Sm80ELb1ELb0ELb0ELb0ELb1ELb0ELb1ELb1EEENS1_21CollectiveEpilogueFwdINS6_IJS8_SA_S9_EEENS6_IJNS7_ILi1EEESI_SI_EEESC_SE_Li128ELb0ELb1ELb1ELb0EEENS1_30DynamicPersistentTileSchedulerILi128ELi128ELb1ELb1ELb0EEEEEEEEEvNT_6ParamsE)
        /*0128*/ 	.word	0x00000000


	//----- nvinfo : EIATTR_MIN_STACK_SIZE
	.align		4
.L_60:
        /*012c*/ 	.byte	0x04, 0x12
        /*012e*/ 	.short	(.L_62 - .L_61)
	.align		4
.L_61:
        /*0130*/ 	.word	index@(_ZN7cutlass13device_kernelIN5flash19enable_sm80_to_sm89INS1_16FlashAttnFwdSm80INS1_25CollectiveMainloopFwdSm80ILi4ELi1ELb0EN4cute5tupleIJNS5_1CILi128EEENS7_ILi48EEENS7_ILi96EEEEEELi96ENS_6half_tEfNS_4arch4Sm80ELb1ELb0ELb0ELb1ELb1ELb0ELb1ELb1EEENS1_21CollectiveEpilogueFwdINS6_IJS8_SA_S9_EEENS6_IJNS7_ILi1EEESI_SI_EEESC_SE_Li128ELb1ELb1ELb1ELb0EEENS1_36VarlenDynamicPersistentTileSchedulerILi128ELi48ELi128ELi128ELb1ELb1ELb0ELb1ELb1ELb1EEEEEEEEEvNT_6ParamsE)
        /*0134*/ 	.word	0x00000000


	//----- nvinfo : EIATTR_MIN_STACK_SIZE
	.align		4
.L_62:
        /*0138*/ 	.byte	0x04, 0x12
        /*013a*/ 	.short	(.L_64 - .L_63)
	.align		4
.L_63:
        /*013c*/ 	.word	index@(_ZN7cutlass13device_kernelIN5flash19enable_sm80_to_sm89INS1_16FlashAttnFwdSm80INS1_25CollectiveMainloopFwdSm80ILi4ELi1ELb0EN4cute5tupleIJNS5_1CILi128EEENS7_ILi48EEENS7_ILi96EEEEEELi96ENS_6half_tEfNS_4arch4Sm80ELb1ELb0ELb0ELb1ELb1ELb1ELb1ELb1EEENS1_21CollectiveEpilogueFwdINS6_IJS8_SA_S9_EEENS6_IJNS7_ILi1EEESI_SI_EEESC_SE_Li128ELb1ELb1ELb1ELb0EEENS1_36VarlenDynamicPersistentTileSchedulerILi128ELi48ELi128ELi128ELb1ELb1ELb0ELb1ELb1ELb1EEEEEEEEEvNT_6ParamsE)
        /*0140*/ 	.word	0x00000000
.L_64:


//--------------------- .nv.compat                --------------------------
	.section	.nv.compat,"",@"SHT_CUDA_COMPAT_INFO"
	.align	4
        /*0000*/ 	.byte	0x02, 0x09, 0x01, 0x00, 0x02, 0x02, 0x01, 0x00, 0x02, 0x05, 0x05, 0x00, 0x03, 0x07, 0x01, 0x01
        /*0010*/ 	.byte	0x02, 0x03, 0x00, 0x00, 0x02, 0x06, 0x01, 0x00, 0x04, 0x0b, 0x08, 0x00, 0x00, 0x00, 0x00, 0x00
        /*0020*/ 	.byte	0x00, 0x00, 0x00, 0x00


//--------------------- .nv.info._ZN7cutlass13device_kernelIN5flash19enable_sm80_to_sm89INS1_16FlashAttnFwdSm80INS1_25CollectiveMainloopFwdSm80ILi4ELi1ELb0EN4cute5tupleIJNS5_1CILi128EEENS7_ILi64EEENS7_ILi96EEEEEELi96ENS_6half_tEfNS_4arch4Sm80ELb0ELb0ELb0ELb0ELb1ELb0ELb1ELb1EEENS1_21CollectiveEpilogueFwdINS6_IJS8_SA_S9_EEENS6_IJNS7_ILi1EEESI_SI_EEESC_SE_Li128ELb0ELb1ELb1ELb0EEENS1_19SingleTileSchedulerILb0ELb1ELb1ELi128EEEEEEEEEvNT_6ParamsE --------------------------
	.section	.nv.info._ZN7cutlass13device_kernelIN5flash19enable_sm80_to_sm89INS1_16FlashAttnFwdSm80INS1_25CollectiveMainloopFwdSm80ILi4ELi1ELb0EN4cute5tupleIJNS5_1CILi128EEENS7_ILi64EEENS7_ILi96EEEEEELi96ENS_6half_tEfNS_4arch4Sm80ELb0ELb0ELb0ELb0ELb1ELb0ELb1ELb1EEENS1_21CollectiveEpilogueFwdINS6_IJS8_SA_S9_EEENS6_IJNS7_ILi1EEESI_SI_EEESC_SE_Li128ELb0ELb1ELb1ELb0EEENS1_19SingleTileSchedulerILb0ELb1ELb1ELi128EEEEEEEEEvNT_6ParamsE,"",@"SHT_CUDA_INFO"
	.sectionflags	@""
	.align	4


	//----- nvinfo : EIATTR_CUDA_API_VERSION
	.align		4
        /*0000*/ 	.byte	0x04, 0x37
        /*0002*/ 	.short	(.L_66 - .L_65)
.L_65:
        /*0004*/ 	.word	0x00000082


	//----- nvinfo : EIATTR_KPARAM_INFO
	.align		4
.L_66:
        /*0008*/ 	.byte	0x04, 0x17
        /*000a*/ 	.short	(.L_68 - .L_67)
.L_67:
        /*000c*/ 	.word	0x00000000
        /*0010*/ 	.short	0x0000
        /*0012*/ 	.short	0x0000
        /*0014*/ 	.byte	0x00, 0xf0, 0x61, 0x10


	//----- nvinfo : EIATTR_SPARSE_MMA_MASK
	.align		4
.L_68:
        /*0018*/ 	.byte	0x03, 0x50
        /*001a*/ 	.short	0x0000


	//----- nvinfo : EIATTR_MAXREG_COUNT
	.align		4
        /*001c*/ 	.byte	0x03, 0x1b
        /*001e*/ 	.short	0x00ff


	//----- nvinfo : EIATTR_MERCURY_ISA_VERSION
	.align		4
        /*0020*/ 	.byte	0x03, 0x5f
        /*0022*/ 	.short	0x0101


	//----- nvinfo : EIATTR_EXIT_INSTR_OFFSETS
	.align		4
        /*0024*/ 	.byte	0x04, 0x1c
        /*0026*/ 	.short	(.L_70 - .L_69)


	//   ....[0]....
.L_69:
        /*0028*/ 	.word	0x00000010


	//----- nvinfo : EIATTR_MAX_THREADS
	.align		4
.L_70:
        /*002c*/ 	.byte	0x04, 0x05
        /*002e*/ 	.short	(.L_72 - .L_71)
.L_71:
        /*0030*/ 	.word	0x00000080
        /*0034*/ 	.word	0x00000001
        /*0038*/ 	.word	0x00000001


	//----- nvinfo : EIATTR_CBANK_PARAM_SIZE
	.align		4
.L_72:
        /*003c*/ 	.byte	0x03, 0x19
        /*003e*/ 	.short	0x0418


	//----- nvinfo : EIATTR_PARAM_CBANK
	.align		4
        /*0040*/ 	.byte	0x04, 0x0a
        /*0042*/ 	.short	(.L_74 - .L_73)
	.align		4
.L_73:
        /*0044*/ 	.word	index@(.nv.constant0._ZN7cutlass13device_kernelIN5flash19enable_sm80_to_sm89INS1_16FlashAttnFwdSm80INS1_25CollectiveMainloopFwdSm80ILi4ELi1ELb0EN4cute5tupleIJNS5_1CILi128EEENS7_ILi64EEENS7_ILi96EEEEEELi96ENS_6half_tEfNS_4arch4Sm80ELb0ELb0ELb0ELb0ELb1ELb0ELb1ELb1EEENS1_21CollectiveEpilogueFwdINS6_IJS8_SA_S9_EEENS6_IJNS7_ILi1EEESI_SI_EEESC_SE_Li128ELb0ELb1ELb1ELb0EEENS1_19SingleTileSchedulerILb0ELb1ELb1ELi128EEEEEEEEEvNT_6ParamsE)
        /*0048*/ 	.short	0x0210
        /*004a*/ 	.short	0x0418


	//----- nvinfo : EIATTR_SW_WAR
	.align		4
.L_74:
        /*004c*/ 	.byte	0x04, 0x36
        /*004e*/ 	.short	(.L_76 - .L_75)
.L_75:
        /*0050*/ 	.word	0x00000008
.L_76:


//--------------------- .nv.info._ZN7cutlass13device_kernelIN5flash19enable_sm80_to_sm89INS1_16FlashAttnFwdSm80INS1_25CollectiveMainloopFwdSm80ILi4ELi1ELb0EN4cute5tupleIJNS5_1CILi128EEENS7_ILi48EEENS7_ILi96EEEEEELi96ENS_6half_tEfNS_4arch4Sm80ELb0ELb0ELb0ELb1ELb1ELb0ELb1ELb1EEENS1_21CollectiveEpilogueFwdINS6_IJS8_SA_S9_EEENS6_IJNS7_ILi1EEESI_SI_EEESC_SE_Li128ELb1ELb1ELb1ELb0EEENS1_36VarlenDynamicPersistentTileSchedulerILi128ELi48ELi128ELi128ELb1ELb1ELb0ELb0ELb1ELb1EEEEEEEEEvNT_6ParamsE --------------------------
	.section	.nv.info._ZN7cutlass13device_kernelIN5flash19enable_sm80_to_sm89INS1_16FlashAttnFwdSm80INS1_25CollectiveMainloopFwdSm80ILi4ELi1ELb0EN4cute5tupleIJNS5_1CILi128EEENS7_ILi48EEENS7_ILi96EEEEEELi96ENS_6half_tEfNS_4arch4Sm80ELb0ELb0ELb0ELb1ELb1ELb0ELb1ELb1EEENS1_21CollectiveEpilogueFwdINS6_IJS8_SA_S9_EEENS6_IJNS7_ILi1EEESI_SI_EEESC_SE_Li128ELb1ELb1ELb1ELb0EEENS1_36VarlenDynamicPersistentTileSchedulerILi128ELi48ELi128ELi128ELb1ELb1ELb0ELb0ELb1ELb1EEEEEEEEEvNT_6ParamsE,"",@"SHT_CUDA_INFO"
	.sectionflags	@""
	.align	4


	//----- nvinfo : EIATTR_CUDA_API_VERSION
	.align		4
        /*0000*/ 	.byte	0x04, 0x37
        /*0002*/ 	.short	(.L_78 - .L_77)
.L_77:
        /*0004*/ 	.word	0x00000082


	//----- nvinfo : EIATTR_KPARAM_INFO
	.align		4
.L_78:
        /*0008*/ 	.byte	0x04, 0x17
        /*000a*/ 	.short	(.L_80 - .L_79)
.L_79:
        /*000c*/ 	.word	0x00000000
        /*0010*/ 	.short	0x0000
        /*0012*/ 	.short	0x0000
        /*0014*/ 	.byte	0x00, 0xf0, 0xe1, 0x10


	//----- nvinfo : EIATTR_SPARSE_MMA_MASK
	.align		4
.L_80:
        /*0018*/ 	.byte	0x03, 0x50
        /*001a*/ 	.short	0x0000


	//----- nvinfo : EIATTR_MAXREG_COUNT
	.align		4
        /*001c*/ 	.byte	0x03, 0x1b
        /*001e*/ 	.short	0x00ff


	//----- nvinfo : EIATTR_MERCURY_ISA_VERSION
	.align		4
        /*0020*/ 	.byte	0x03, 0x5f
        /*0022*/ 	.short	0x0101


	//----- nvinfo : EIATTR_EXIT_INSTR_OFFSETS
	.align		4
        /*0024*/ 	.byte	0x04, 0x1c
        /*0026*/ 	.short	(.L_82 - .L_81)


	//   ....[0]....
.L_81:
        /*0028*/ 	.word	0x00000010


	//----- nvinfo : EIATTR_MAX_THREADS
	.align		4
.L_82:
        /*002c*/ 	.byte	0x04, 0x05
        /*002e*/ 	.short	(.L_84 - .L_83)
.L_83:
        /*0030*/ 	.word	0x00000080
        /*0034*/ 	.word	0x00000001
        /*0038*/ 	.word	0x00000001


	//----- nvinfo : EIATTR_CBANK_PARAM_SIZE
	.align		4
.L_84:
        /*003c*/ 	.byte	0x03, 0x19
        /*003e*/ 	.short	0x0438


	//----- nvinfo : EIATTR_PARAM_CBANK
	.align		4
        /*0040*/ 	.byte	0x04, 0x0a
        /*0042*/ 	.short	(.L_86 - .L_85)
	.align		4
.L_85:
        /*0044*/ 	.word	index@(.nv.constant0._ZN7cutlass13device_kernelIN5flash19enable_sm80_to_sm89INS1_16FlashAttnFwdSm80INS1_25CollectiveMainloopFwdSm80ILi4ELi1ELb0EN4cute5tupleIJNS5_1CILi128EEENS7_ILi48EEENS7_ILi96EEEEEELi96ENS_6half_tEfNS_4arch4Sm80ELb0ELb0ELb0ELb1ELb1ELb0ELb1ELb1EEENS1_21CollectiveEpilogueFwdINS6_IJS8_SA_S9_EEENS6_IJNS7_ILi1EEESI_SI_EEESC_SE_Li128ELb1ELb1ELb1ELb0EEENS1_36VarlenDynamicPersistentTileSchedulerILi128ELi48ELi128ELi128ELb1ELb1ELb0ELb0ELb1ELb1EEEEEEEEEvNT_6ParamsE)
        /*0048*/ 	.short	0x0210
        /*004a*/ 	.short	0x0438


	//----- nvinfo : EIATTR_SW_WAR
	.align		4
.L_86:
        /*004c*/ 	.byte	0x04, 0x36
        /*004e*/ 	.short	(.L_88 - .L_87)
.L_87:
        /*0050*/ 	.word	0x00000008
.L_88:


//--------------------- .nv.info._ZN7cutlass13device_kernelIN5flash19enable_sm80_to_sm89INS1_16FlashAttnFwdSm80INS1_25CollectiveMainloopFwdSm80ILi4ELi1ELb0EN4cute5tupleIJNS5_1CILi128EEENS7_ILi48EEENS7_ILi96EEEEEELi96ENS_6half_tEfNS_4arch4Sm80ELb0ELb0ELb0ELb1ELb1ELb1ELb1ELb1EEENS1_21CollectiveEpilogueFwdINS6_IJS8_SA_S9_EEENS6_IJNS7_ILi1EEESI_SI_EEESC_SE_Li128ELb1ELb1ELb1ELb0EEENS1_36VarlenDynamicPersistentTileSchedulerILi128ELi48ELi128ELi128ELb1ELb1ELb0ELb0ELb1ELb1EEEEEEEEEvNT_6ParamsE --------------------------
	.section	.nv.info._ZN7cutlass13device_kernelIN5flash19enable_sm80_to_sm89INS1_16FlashAttnFwdSm80INS1_25CollectiveMainloopFwdSm80ILi4ELi1ELb0EN4cute5tupleIJNS5_1CILi128EEENS7_ILi48EEENS7_ILi96EEEEEELi96ENS_6half_tEfNS_4arch4Sm80ELb0ELb0ELb0ELb1ELb1ELb1ELb1ELb1EEENS1_21CollectiveEpilogueFwdINS6_IJS8_SA_S9_EEENS6_IJNS7_ILi1EEESI_SI_EEESC_SE_Li128ELb1ELb1ELb1ELb0EEENS1_36VarlenDynamicPersistentTileSchedulerILi128ELi48ELi128ELi128ELb1ELb1ELb0ELb0ELb1ELb1EEEEEEEEEvNT_6ParamsE,"",@"SHT_CUDA_INFO"
	.sectionflags	@""
	.align	4


	//----- nvinfo : EIATTR_CUDA_API_VERSION
	.align		4
        /*0000*/ 	.byte	0x04, 0x37
        /*0002*/ 	.short	(.L_90 - .L_89)
.L_89:
        /*0004*/ 	.word	0x00000082


	//----- nvinfo : EIATTR_KPARAM_INFO
	.align		4
.L_90:
        /*0008*/ 	.byte	0x04, 0x17
        /*000a*/ 	.short	(.L_92 - .L_91)
.L_91:
        /*000c*/ 	.word	0x00000000
        /*0010*/ 	.short	0x0000
        /*0012*/ 	.short	0x0000
        /*0014*/ 	.byte	0x00, 0xf0, 0xe1, 0x10


	//----- nvinfo : EIATTR_SPARSE_MMA_MASK
	.align		4
.L_92:
        /*0018*/ 	.byte	0x03, 0x50
        /*001a*/ 	.short	0x0000


	//----- nvinfo : EIATTR_MAXREG_COUNT
	.align		4
        /*001c*/ 	.byte	0x03, 0x1b
        /*001e*/ 	.short	0x00ff


	//----- nvinfo : EIATTR_MERCURY_ISA_VERSION
	.align		4
        /*0020*/ 	.byte	0x03, 0x5f
        /*0022*/ 	.short	0x0101


	//----- nvinfo : EIATTR_EXIT_INSTR_OFFSETS
	.align		4
        /*0024*/ 	.byte	0x04, 0x1c
        /*0026*/ 	.short	(.L_94 - .L_93)


	//   ....[0]....
.L_93:
        /*0028*/ 	.word	0x00000010


	//----- nvinfo : EIATTR_MAX_THREADS
	.align		4
.L_94:
        /*002c*/ 	.byte	0x04, 0x05
        /*002e*/ 	.short	(.L_96 - .L_95)
.L_95:
        /*0030*/ 	.word	0x00000080
        /*0034*/ 	.word	0x00000001
        /*0038*/ 	.word	0x00000001


	//----- nvinfo : EIATTR_CBANK_PARAM_SIZE
	.align		4
.L_96:
        /*003c*/ 	.byte	0x03, 0x19
        /*003e*/ 	.short	0x0438


	//----- nvinfo : EIATTR_PARAM_CBANK
	.align		4
        /*0040*/ 	.byte	0x04, 0x0a
        /*0042*/ 	.short	(.L_98 - .L_97)
	.align		4
.L_97:
        /*0044*/ 	.word	index@(.nv.constant0._ZN7cutlass13device_kernelIN5flash19enable_sm80_to_sm89INS1_16FlashAttnFwdSm80INS1_25CollectiveMainloopFwdSm80ILi4ELi1ELb0EN4cute5tupleIJNS5_1CILi128EEENS7_ILi48EEENS7_ILi96EEEEEELi96ENS_6half_tEfNS_4arch4Sm80ELb0ELb0ELb0ELb1ELb1ELb1ELb1ELb1EEENS1_21CollectiveEpilogueFwdINS6_IJS8_SA_S9_EEENS6_IJNS7_ILi1EEESI_SI_EEESC_SE_Li128ELb1ELb1ELb1ELb0EEENS1_36VarlenDynamicPersistentTileSchedulerILi128ELi48ELi128ELi128ELb1ELb1ELb0ELb0ELb1ELb1EEEEEEEEEvNT_6ParamsE)
        /*0048*/ 	.short	0x0210
        /*004a*/ 	.short	0x0438


	//----- nvinfo : EIATTR_SW_WAR
	.align		4
.L_98:
        /*004c*/ 	.byte	0x04, 0x36
        /*004e*/ 	.short	(.L_100 - .L_99)
.L_99:
        /*0050*/ 	.word	0x00000008
.L_100:


//--------------------- .nv.info._ZN7cutlass13device_kernelIN5flash19enable_sm80_to_sm89INS1_16FlashAttnFwdSm80INS1_25CollectiveMainloopFwdSm80ILi4ELi1ELb0EN4cute5tupleIJNS5_1CILi128EEENS7_ILi48EEENS7_ILi96EEEEEELi96ENS_6half_tEfNS_4arch4Sm80ELb0ELb1ELb0ELb0ELb1ELb0ELb1ELb1EEENS1_21CollectiveEpilogueFwdINS6_IJS8_SA_S9_EEENS6_IJNS7_ILi1EEESI_SI_EEESC_SE_Li128ELb0ELb1ELb1ELb0EEENS1_19SingleTileSchedulerILb0ELb1ELb1ELi128EEEEEEEEEvNT_6ParamsE --------------------------
	.section	.nv.info._ZN7cutlass13device_kernelIN5flash19enable_sm80_to_sm89INS1_16FlashAttnFwdSm80INS1_25CollectiveMainloopFwdSm80ILi4ELi1ELb0EN4cute5tupleIJNS5_1CILi128EEENS7_ILi48EEENS7_ILi96EEEEEELi96ENS_6half_tEfNS_4arch4Sm80ELb0ELb1ELb0ELb0ELb1ELb0ELb1ELb1EEENS1_21CollectiveEpilogueFwdINS6_IJS8_SA_S9_EEENS6_IJNS7_ILi1EEESI_SI_EEESC_SE_Li128ELb0ELb1ELb1ELb0EEENS1_19SingleTileSchedulerILb0ELb1ELb1ELi128EEEEEEEEEvNT_6ParamsE,"",@"SHT_CUDA_INFO"
	.sectionflags	@""
	.align	4


	//----- nvinfo : EIATTR_CUDA_API_VERSION
	.align		4
        /*0000*/ 	.byte	0x04, 0x37
        /*0002*/ 	.short	(.L_102 - .L_101)
.L_101:
        /*0004*/ 	.word	0x00000082


	//----- nvinfo : EIATTR_KPARAM_INFO
	.align		4
.L_102:
        /*0008*/ 	.byte	0x04, 0x17
        /*000a*/ 	.short	(.L_104 - .L_103)
.L_103:
        /*000c*/ 	.word	0x00000000
        /*0010*/ 	.short	0x0000
        /*0012*/ 	.short	0x0000
        /*0014*/ 	.byte	0x00, 0xf0, 0x61, 0x10


	//----- nvinfo : EIATTR_SPARSE_MMA_MASK
	.align		4
.L_104:
        /*0018*/ 	.byte	0x03, 0x50
        /*001a*/ 	.short	0x0000


	//----- nvinfo : EIATTR_MAXREG_COUNT
	.align		4
        /*001c*/ 	.byte	0x03, 0x1b
        /*001e*/ 	.short	0x00ff


	//----- nvinfo : EIATTR_MERCURY_ISA_VERSION
	.align		4
        /*0020*/ 	.byte	0x03, 0x5f
        /*0022*/ 	.short	0x0101


	//----- nvinfo : EIATTR_EXIT_INSTR_OFFSETS
	.align		4
        /*0024*/ 	.byte	0x04, 0x1c
        /*0026*/ 	.short	(.L_106 - .L_105)


	//   ....[0]....
.L_105:
        /*0028*/ 	.word	0x00000010


	//----- nvinfo : EIATTR_MAX_THREADS
	.align		4
.L_106:
        /*002c*/ 	.byte	0x04, 0x05
        /*002e*/ 	.short	(.L_108 - .L_107)
.L_107:
        /*0030*/ 	.word	0x00000080
        /*0034*/ 	.word	0x00000001
        /*0038*/ 	.word	0x00000001


	//----- nvinfo : EIATTR_CBANK_PARAM_SIZE
	.align		4
.L_108:
        /*003c*/ 	.byte	0x03, 0x19
        /*003e*/ 	.short	0x0418


	//----- nvinfo : EIATTR_PARAM_CBANK
	.align		4
        /*0040*/ 	.byte	0x04, 0x0a
        /*0042*/ 	.short	(.L_110 - .L_109)
	.align		4
.L_109:
        /*0044*/ 	.word	index@(.nv.constant0._ZN7cutlass13device_kernelIN5flash19enable_sm80_to_sm89INS1_16FlashAttnFwdSm80INS1_25CollectiveMainloopFwdSm80ILi4ELi1ELb0EN4cute5tupleIJNS5_1CILi128EEENS7_ILi48EEENS7_ILi96EEEEEELi96ENS_6half_tEfNS_4arch4Sm80ELb0ELb1ELb0ELb0ELb1ELb0ELb1ELb1EEENS1_21CollectiveEpilogueFwdINS6_IJS8_SA_S9_EEENS6_IJNS7_ILi1EEESI_SI_EEESC_SE_Li128ELb0ELb1ELb1ELb0EEENS1_19SingleTileSchedulerILb0ELb1ELb1ELi128EEEEEEEEEvNT_6ParamsE)
        /*0048*/ 	.short	0x0210
        /*004a*/ 	.short	0x0418


	//----- nvinfo : EIATTR_SW_WAR
	.align		4
.L_110:
        /*004c*/ 	.byte	0x04, 0x36
        /*004e*/ 	.short	(.L_112 - .L_111)
.L_111:
        /*0050*/ 	.word	0x00000008
.L_112:


//--------------------- .nv.info._ZN7cutlass13device_kernelIN5flash19enable_sm80_to_sm89INS1_16FlashAttnFwdSm80INS1_25CollectiveMainloopFwdSm80ILi4ELi1ELb0EN4cute5tupleIJNS5_1CILi128EEENS7_ILi48EEENS7_ILi96EEEEEELi96ENS_6half_tEfNS_4arch4Sm80ELb0ELb1ELb0ELb1ELb1ELb0ELb1ELb1EEENS1_21CollectiveEpilogueFwdINS6_IJS8_SA_S9_EEENS6_IJNS7_ILi1EEESI_SI_EEESC_SE_Li128ELb1ELb1ELb1ELb0EEENS1_36VarlenDynamicPersistentTileSchedulerILi128ELi48ELi128ELi128ELb1ELb1ELb0ELb1ELb0ELb1EEEEEEEEEvNT_6ParamsE --------------------------
	.section	.nv.info._ZN7cutlass13device_kernelIN5flash19enable_sm80_to_sm89INS1_16FlashAttnFwdSm80INS1_25CollectiveMainloopFwdSm80ILi4ELi1ELb0EN4cute5tupleIJNS5_1CILi128EEENS7_ILi48EEENS7_ILi96EEEEEELi96ENS_6half_tEfNS_4arch4Sm80ELb0ELb1ELb0ELb1ELb1ELb0ELb1ELb1EEENS1_21CollectiveEpilogueFwdINS6_IJS8_SA_S9_EEENS6_IJNS7_ILi1EEESI_SI_EEESC_SE_Li128ELb1ELb1ELb1ELb0EEENS1_36VarlenDynamicPersistentTileSchedulerILi128ELi48ELi128ELi128ELb1ELb1ELb0ELb1ELb0ELb1EEEEEEEEEvNT_6ParamsE,"",@"SHT_CUDA_INFO"
	.sectionflags	@""
	.align	4


	//----- nvinfo : EIATTR_CUDA_API_VERSION
	.align		4
        /*0000*/ 	.byte	0x04, 0x37
        /*0002*/ 	.short	(.L_114 - .L_113)
.L_113:
        /*0004*/ 	.word	0x00000082


	//----- nvinfo : EIATTR_KPARAM_INFO
	.align		4
.L_114:
        /*0008*/ 	.byte	0x04, 0x17
        /*000a*/ 	.short	(.L_116 - .L_115)
.L_115:
        /*000c*/ 	.word	0x00000000
        /*0010*/ 	.short	0x0000
        /*0012*/ 	.short	0x0000
        /*0014*/ 	.byte	0x00, 0xf0, 0xe1, 0x10


	//----- nvinfo : EIATTR_SPARSE_MMA_MASK
	.align		4
.L_116:
        /*0018*/ 	.byte	0x03, 0x50
        /*001a*/ 	.short	0x0000


	//----- nvinfo : EIATTR_MAXREG_COUNT
	.align		4
        /*001c*/ 	.byte	0x03, 0x1b
        /*001e*/ 	.short	0x00ff


	//----- nvinfo : EIATTR_MERCURY_ISA_VERSION
	.align		4
        /*0020*/ 	.byte	0x03, 0x5f
        /*0022*/ 	.short	0x0101


	//----- nvinfo : EIATTR_EXIT_INSTR_OFFSETS
	.align		4
        /*0024*/ 	.byte	0x04, 0x1c
        /*0026*/ 	.short	(.L_118 - .L_117)


	//   ....[0]....
.L_117:
        /*0028*/ 	.word	0x00000010


	//----- nvinfo : EIATTR_MAX_THREADS
	.align		4
.L_118:
        /*002c*/ 	.byte	0x04, 0x05
        /*002e*/ 	.short	(.L_120 - .L_119)
.L_119:
        /*0030*/ 	.word	0x00000080
        /*0034*/ 	.word	0x00000001
        /*0038*/ 	.word	0x00000001


	//----- nvinfo : EIATTR_CBANK_PARAM_SIZE
	.align		4
.L_120:
        /*003c*/ 	.byte	0x03, 0x19
        /*003e*/ 	.short	0x0438


	//----- nvinfo : EIATTR_PARAM_CBANK
	.align		4
        /*0040*/ 	.byte	0x04, 0x0a
        /*0042*/ 	.short	(.L_122 - .L_121)
	.align		4
.L_121:
        /*0044*/ 	.word	index@(.nv.constant0._ZN7cutlass13device_kernelIN5flash19enable_sm80_to_sm89INS1_16FlashAttnFwdSm80INS1_25CollectiveMainloopFwdSm80ILi4ELi1ELb0EN4cute5tupleIJNS5_1CILi128EEENS7_ILi48EEENS7_ILi96EEEEEELi96ENS_6half_tEfNS_4arch4Sm80ELb0ELb1ELb0ELb1ELb1ELb0ELb1ELb1EEENS1_21CollectiveEpilogueFwdINS6_IJS8_SA_S9_EEENS6_IJNS7_ILi1EEESI_SI_EEESC_SE_Li128ELb1ELb1ELb1ELb0EEENS1_36VarlenDynamicPersistentTileSchedulerILi128ELi48ELi128ELi128ELb1ELb1ELb0ELb1ELb0ELb1EEEEEEEEEvNT_6ParamsE)
        /*0048*/ 	.short	0x0210
        /*004a*/ 	.short	0x0438


	//----- nvinfo : EIATTR_SW_WAR
	.align		4
.L_122:
        /*004c*/ 	.byte	0x04, 0x36
        /*004e*/ 	.short	(.L_124 - .L_123)
.L_123:
        /*0050*/ 	.word	0x00000008
.L_124:


//--------------------- .nv.info._ZN7cutlass13device_kernelIN5flash19enable_sm80_to_sm89INS1_16FlashAttnFwdSm80INS1_25CollectiveMainloopFwdSm80ILi4ELi1ELb0EN4cute5tupleIJNS5_1CILi128EEENS7_ILi48EEENS7_ILi96EEEEEELi96ENS_6half_tEfNS_4arch4Sm80ELb0ELb1ELb0ELb1ELb1ELb1ELb1ELb1EEENS1_21CollectiveEpilogueFwdINS6_IJS8_SA_S9_EEENS6_IJNS7_ILi1EEESI_SI_EEESC_SE_Li128ELb1ELb1ELb1ELb0EEENS1_36VarlenDynamicPersistentTileSchedulerILi128ELi48ELi128ELi128ELb1ELb1ELb0ELb1ELb0ELb1EEEEEEEEEvNT_6ParamsE --------------------------
	.section	.nv.info._ZN7cutlass13device_kernelIN5flash19enable_sm80_to_sm89INS1_16FlashAttnFwdSm80INS1_25CollectiveMainloopFwdSm80ILi4ELi1ELb0EN4cute5tupleIJNS5_1CILi128EEENS7_ILi48EEENS7_ILi96EEEEEELi96ENS_6half_tEfNS_4arch4Sm80ELb0ELb1ELb0ELb1ELb1ELb1ELb1ELb1EEENS1_21CollectiveEpilogueFwdINS6_IJS8_SA_S9_EEENS6_IJNS7_ILi1EEESI_SI_EEESC_SE_Li128ELb1ELb1ELb1ELb0EEENS1_36VarlenDynamicPersistentTileSchedulerILi128ELi48ELi128ELi128ELb1ELb1ELb0ELb1ELb0ELb1EEEEEEEEEvNT_6ParamsE,"",@"SHT_CUDA_INFO"
	.sectionflags	@""
	.align	4


	//----- nvinfo : EIATTR_CUDA_API_VERSION
	.align		4
        /*0000*/ 	.byte	0x04, 0x37
        /*0002*/ 	.short	(.L_126 - .L_125)
.L_125:
        /*0004*/ 	.word	0x00000082


	//----- nvinfo : EIATTR_KPARAM_INFO
	.align		4
.L_126:
        /*0008*/ 	.byte	0x04, 0x17
        /*000a*/ 	.short	(.L_128 - .L_127)
.L_127:
        /*000c*/ 	.word	0x00000000
        /*0010*/ 	.short	0x0000
        /*0012*/ 	.short	0x0000
        /*0014*/ 	.byte	0x00, 0xf0, 0xe1, 0x10


	//----- nvinfo : EIATTR_SPARSE_MMA_MASK
	.align		4
.L_128:
        /*0018*/ 	.byte	0x03, 0x50
        /*001a*/ 	.short	0x0000


	//----- nvinfo : EIATTR_MAXREG_COUNT
	.align		4
        /*001c*/ 	.byte	0x03, 0x1b
        /*001e*/ 	.short	0x00ff


	//----- nvinfo : EIATTR_MERCURY_ISA_VERSION
	.align		4
        /*0020*/ 	.byte	0x03, 0x5f
        /*0022*/ 	.short	0x0101


	//----- nvinfo : EIATTR_EXIT_INSTR_OFFSETS
	.align		4
        /*0024*/ 	.byte	0x04, 0x1c
        /*0026*/ 	.short	(.L_130 - .L_129)


	//   ....[0]....
.L_129:
        /*0028*/ 	.word	0x00000010


	//----- nvinfo : EIATTR_MAX_THREADS
	.align		4
.L_130:
        /*002c*/ 	.byte	0x04, 0x05
        /*002e*/ 	.short	(.L_132 - .L_131)
.L_131:
        /*0030*/ 	.word	0x00000080
        /*0034*/ 	.word	0x00000001
        /*0038*/ 	.word	0x00000001


	//----- nvinfo : EIATTR_CBANK_PARAM_SIZE
	.align		4
.L_132:
        /*003c*/ 	.byte	0x03, 0x19
        /*003e*/ 	.short	0x0438


	//----- nvinfo : EIATTR_PARAM_CBANK
	.align		4
        /*0040*/ 	.byte	0x04, 0x0a
        /*0042*/ 	.short	(.L_134 - .L_133)
	.align		4
.L_133:
        /*0044*/ 	.word	index@(.nv.constant0._ZN7cutlass13device_kernelIN5flash19enable_sm80_to_sm89INS1_16FlashAttnFwdSm80INS1_25CollectiveMainloopFwdSm80ILi4ELi1ELb0EN4cute5tupleIJNS5_1CILi128EEENS7_ILi48EEENS7_ILi96EEEEEELi96ENS_6half_tEfNS_4arch4Sm80ELb0ELb1ELb0ELb1ELb1ELb1ELb1ELb1EEENS1_21CollectiveEpilogueFwdINS6_IJS8_SA_S9_EEENS6_IJNS7_ILi1EEESI_SI_EEESC_SE_Li128ELb1ELb1ELb1ELb0EEENS1_36VarlenDynamicPersistentTileSchedulerILi128ELi48ELi128ELi128ELb1ELb1ELb0ELb1ELb0ELb1EEEEEEEEEvNT_6ParamsE)
        /*0048*/ 	.short	0x0210
        /*004a*/ 	.short	0x0438


	//----- nvinfo : EIATTR_SW_WAR
	.align		4
.L_134:
        /*004c*/ 	.byte	0x04, 0x36
        /*004e*/ 	.short	(.L_136 - .L_135)
.L_135:
        /*0050*/ 	.word	0x00000008
.L_136:


//--------------------- .nv.info._ZN7cutlass13device_kernelIN5flash19enable_sm80_to_sm89INS1_16FlashAttnFwdSm80INS1_25CollectiveMainloopFwdSm80ILi4ELi1ELb0EN4cute5tupleIJNS5_1CILi128EEENS7_ILi64EEENS7_ILi96EEEEEELi96ENS_6half_tEfNS_4arch4Sm80ELb1ELb0ELb0ELb0ELb1ELb0ELb1ELb1EEENS1_21CollectiveEpilogueFwdINS6_IJS8_SA_S9_EEENS6_IJNS7_ILi1EEESI_SI_EEESC_SE_Li128ELb0ELb1ELb1ELb0EEENS1_30DynamicPersistentTileSchedulerILi128ELi128ELb1ELb1ELb0EEEEEEEEEvNT_6ParamsE --------------------------
	.section	.nv.info._ZN7cutlass13device_kernelIN5flash19enable_sm80_to_sm89INS1_16FlashAttnFwdSm80INS1_25CollectiveMainloopFwdSm80ILi4ELi1ELb0EN4cute5tupleIJNS5_1CILi128EEENS7_ILi64EEENS7_ILi96EEEEEELi96ENS_6half_tEfNS_4arch4Sm80ELb1ELb0ELb0ELb0ELb1ELb0ELb1ELb1EEENS1_21CollectiveEpilogueFwdINS6_IJS8_SA_S9_EEENS6_IJNS7_ILi1EEESI_SI_EEESC_SE_Li128ELb0ELb1ELb1ELb0EEENS1_30DynamicPersistentTileSchedulerILi128ELi128ELb1ELb1ELb0EEEEEEEEEvNT_6ParamsE,"",@"SHT_CUDA_INFO"
	.sectionflags	@""
	.align	4


	//----- nvinfo : EIATTR_CUDA_API_VERSION
	.align		4
        /*0000*/ 	.byte	0x04, 0x37
        /*0002*/ 	.short	(.L_138 - .L_137)
.L_137:
        /*0004*/ 	.word	0x00000082


	//----- nvinfo : EIATTR_KPARAM_INFO
	.align		4
.L_138:
        /*0008*/ 	.byte	0x04, 0x17
        /*000a*/ 	.short	(.L_140 - .L_139)
.L_139:
        /*000c*/ 	.word	0x00000000
        /*0010*/ 	.short	0x0000
        /*0012*/ 	.short	0x0000
        /*0014*/ 	.byte	0x00, 0xf0, 0xa1, 0x10


	//----- nvinfo : EIATTR_SPARSE_MMA_MASK
	.align		4
.L_140:
        /*0018*/ 	.byte	0x03, 0x50
        /*001a*/ 	.short	0x0000


	//----- nvinfo : EIATTR_MAXREG_COUNT
	.align		4
        /*001c*/ 	.byte	0x03, 0x1b
        /*001e*/ 	.short	0x00ff


	//----- nvinfo : EIATTR_MERCURY_ISA_VERSION
	.align		4
        /*0020*/ 	.byte	0x03, 0x5f
        /*0022*/ 	.short	0x0101


	//----- nvinfo : EIATTR_EXIT_INSTR_OFFSETS
	.align		4
        /*0024*/ 	.byte	0x04, 0x1c
        /*0026*/ 	.short	(.L_142 - .L_141)


	//   ....[0]....
.L_141:
        /*0028*/ 	.word	0x00000010


	//----- nvinfo : EIATTR_MAX_THREADS
	.align		4
.L_142:
        /*002c*/ 	.byte	0x04, 0x05
        /*002e*/ 	.short	(.L_144 - .L_143)
.L_143:
        /*0030*/ 	.word	0x00000080
        /*0034*/ 	.word	0x00000001
        /*0038*/ 	.word	0x00000001


	//----- nvinfo : EIATTR_CBANK_PARAM_SIZE
	.align		4
.L_144:
        /*003c*/ 	.byte	0x03, 0x19
        /*003e*/ 	.short	0x0428


	//----- nvinfo : EIATTR_PARAM_CBANK
	.align		4
        /*0040*/ 	.byte	0x04, 0x0a
        /*0042*/ 	.short	(.L_146 - .L_145)
	.align		4
.L_145:
        /*0044*/ 	.word	index@(.nv.constant0._ZN7cutlass13device_kernelIN5flash19enable_sm80_to_sm89INS1_16FlashAttnFwdSm80INS1_25CollectiveMainloopFwdSm80ILi4ELi1ELb0EN4cute5tupleIJNS5_1CILi128EEENS7_ILi64EEENS7_ILi96EEEEEELi96ENS_6half_tEfNS_4arch4Sm80ELb1ELb0ELb0ELb0ELb1ELb0ELb1ELb1EEENS1_21CollectiveEpilogueFwdINS6_IJS8_SA_S9_EEENS6_IJNS7_ILi1EEESI_SI_EEESC_SE_Li128ELb0ELb1ELb1ELb0EEENS1_30DynamicPersistentTileSchedulerILi128ELi128ELb1ELb1ELb0EEEEEEEEEvNT_6ParamsE)
        /*0048*/ 	.short	0x0210
        /*004a*/ 	.short	0x0428


	//----- nvinfo : EIATTR_SW_WAR
	.align		4
.L_146:
        /*004c*/ 	.byte	0x04, 0x36
        /*004e*/ 	.short	(.L_148 - .L_147)
.L_147:
        /*0050*/ 	.word	0x00000008
.L_148:


//--------------------- .nv.info._ZN7cutlass13device_kernelIN5flash19enable_sm80_to_sm89INS1_16FlashAttnFwdSm80INS1_25CollectiveMainloopFwdSm80ILi4ELi1ELb0EN4cute5tupleIJNS5_1CILi128EEENS7_ILi48EEENS7_ILi96EEEEEELi96ENS_6half_tEfNS_4arch4Sm80ELb1ELb0ELb0ELb1ELb1ELb0ELb1ELb1EEENS1_21CollectiveEpilogueFwdINS6_IJS8_SA_S9_EEENS6_IJNS7_ILi1EEESI_SI_EEESC_SE_Li128ELb1ELb1ELb1ELb0EEENS1_36VarlenDynamicPersistentTileSchedulerILi128ELi48ELi128ELi128ELb1ELb1ELb0ELb1ELb1ELb1EEEEEEEEEvNT_6ParamsE --------------------------
	.section	.nv.info._ZN7cutlass13device_kernelIN5flash19enable_sm80_to_sm89INS1_16FlashAttnFwdSm80INS1_25CollectiveMainloopFwdSm80ILi4ELi1ELb0EN4cute5tupleIJNS5_1CILi128EEENS7_ILi48EEENS7_ILi96EEEEEELi96ENS_6half_tEfNS_4arch4Sm80ELb1ELb0ELb0ELb1ELb1ELb0ELb1ELb1EEENS1_21CollectiveEpilogueFwdINS6_IJS8_SA_S9_EEENS6_IJNS7_ILi1EEESI_SI_EEESC_SE_Li128ELb1ELb1ELb1ELb0EEENS1_36VarlenDynamicPersistentTileSchedulerILi128ELi48ELi128ELi128ELb1ELb1ELb0ELb1ELb1ELb1EEEEEEEEEvNT_6ParamsE,"",@"SHT_CUDA_INFO"
	.sectionflags	@""
	.align	4


	//----- nvinfo : EIATTR_CUDA_API_VERSION
	.align		4
        /*0000*/ 	.byte	0x04, 0x37
        /*0002*/ 	.short	(.L_150 - .L_149)
.L_149:
        /*0004*/ 	.word	0x00000082


	//----- nvinfo : EIATTR_KPARAM_INFO
	.align		4
.L_150:
        /*0008*/ 	.byte	0x04, 0x17
        /*000a*/ 	.short	(.L_152 - .L_151)
.L_151:
        /*000c*/ 	.word	0x00000000
        /*0010*/ 	.short	0x0000
        /*0012*/ 	.short	0x0000
        /*0014*/ 	.byte	0x00, 0xf0, 0xe1, 0x10


	//----- nvinfo : EIATTR_SPARSE_MMA_MASK
	.align		4
.L_152:
        /*0018*/ 	.byte	0x03, 0x50
        /*001a*/ 	.short	0x0000


	//----- nvinfo : EIATTR_MAXREG_COUNT
	.align		4
        /*001c*/ 	.byte	0x03, 0x1b
        /*001e*/ 	.short	0x00ff


	//----- nvinfo : EIATTR_MERCURY_ISA_VERSION
	.align		4
        /*0020*/ 	.byte	0x03, 0x5f
        /*0022*/ 	.short	0x0101


	//----- nvinfo : EIATTR_EXIT_INSTR_OFFSETS
	.align		4
        /*0024*/ 	.byte	0x04, 0x1c
        /*0026*/ 	.short	(.L_154 - .L_153)


	//   ....[0]....
.L_153:
        /*0028*/ 	.word	0x00000010


	//----- nvinfo : EIATTR_MAX_THREADS
	.align		4
.L_154:
        /*002c*/ 	.byte	0x04, 0x05
        /*002e*/ 	.short	(.L_156 - .L_155)
.L_155:
        /*0030*/ 	.word	0x00000080
        /*0034*/ 	.word	0x00000001
        /*0038*/ 	.word	0x00000001


	//----- nvinfo : EIATTR_CBANK_PARAM_SIZE
	.align		4
.L_156:
        /*003c*/ 	.byte	0x03, 0x19
        /*003e*/ 	.short	0x0438


	//----- nvinfo : EIATTR_PARAM_CBANK
	.align		4
        /*0040*/ 	.byte	0x04, 0x0a
        /*0042*/ 	.short	(.L_158 - .L_157)
	.align		4
.L_157:
        /*0044*/ 	.word	index@(.nv.constant0._ZN7cutlass13device_kernelIN5flash19enable_sm80_to_sm89INS1_16FlashAttnFwdSm80INS1_25CollectiveMainloopFwdSm80ILi4ELi1ELb0EN4cute5tupleIJNS5_1CILi128EEENS7_ILi48EEENS7_ILi96EEEEEELi96ENS_6half_tEfNS_4arch4Sm80ELb1ELb0ELb0ELb1ELb1ELb0ELb1ELb1EEENS1_21CollectiveEpilogueFwdINS6_IJS8_SA_S9_EEENS6_IJNS7_ILi1EEESI_SI_EEESC_SE_Li128ELb1ELb1ELb1ELb0EEENS1_36VarlenDynamicPersistentTileSchedulerILi128ELi48ELi128ELi128ELb1ELb1ELb0ELb1ELb1ELb1EEEEEEEEEvNT_6ParamsE)
        /*0048*/ 	.short	0x0210
        /*004a*/ 	.short	0x0438


	//----- nvinfo : EIATTR_SW_WAR
	.align		4
.L_158:
        /*004c*/ 	.byte	0x04, 0x36
        /*004e*/ 	.short	(.L_160 - .L_159)
.L_159:
        /*0050*/ 	.word	0x00000008
.L_160:


//--------------------- .nv.info._ZN7cutlass13device_kernelIN5flash19enable_sm80_to_sm89INS1_16FlashAttnFwdSm80INS1_25CollectiveMainloopFwdSm80ILi4ELi1ELb0EN4cute5tupleIJNS5_1CILi128EEENS7_ILi48EEENS7_ILi96EEEEEELi96ENS_6half_tEfNS_4arch4Sm80ELb1ELb0ELb0ELb1ELb1ELb1ELb1ELb1EEENS1_21CollectiveEpilogueFwdINS6_IJS8_SA_S9_EEENS6_IJNS7_ILi1EEESI_SI_EEESC_SE_Li128ELb1ELb1ELb1ELb0EEENS1_36VarlenDynamicPersistentTileSchedulerILi128ELi48ELi128ELi128ELb1ELb1ELb0ELb1ELb1ELb1EEEEEEEEEvNT_6ParamsE --------------------------
	.section	.nv.info._ZN7cutlass13device_kernelIN5flash19enable_sm80_to_sm89INS1_16FlashAttnFwdSm80INS1_25CollectiveMainloopFwdSm80ILi4ELi1ELb0EN4cute5tupleIJNS5_1CILi128EEENS7_ILi48EEENS7_ILi96EEEEEELi96ENS_6half_tEfNS_4arch4Sm80ELb1ELb0ELb0ELb1ELb1ELb1ELb1ELb1EEENS1_21CollectiveEpilogueFwdINS6_IJS8_SA_S9_EEENS6_IJNS7_ILi1EEESI_SI_EEESC_SE_Li128ELb1ELb1ELb1ELb0EEENS1_36VarlenDynamicPersistentTileSchedulerILi128ELi48ELi128ELi128ELb1ELb1ELb0ELb1ELb1ELb1EEEEEEEEEvNT_6ParamsE,"",@"SHT_CUDA_INFO"
	.sectionflags	@""
	.align	4


	//----- nvinfo : EIATTR_CUDA_API_VERSION
	.align		4
        /*0000*/ 	.byte	0x04, 0x37
        /*0002*/ 	.short	(.L_162 - .L_161)
.L_161:
        /*0004*/ 	.word	0x00000082


	//----- nvinfo : EIATTR_KPARAM_INFO
	.align		4
.L_162:
        /*0008*/ 	.byte	0x04, 0x17
        /*000a*/ 	.short	(.L_164 - .L_163)
.L_163:
        /*000c*/ 	.word	0x00000000
        /*0010*/ 	.short	0x0000
        /*0012*/ 	.short	0x0000
        /*0014*/ 	.byte	0x00, 0xf0, 0xe1, 0x10


	//----- nvinfo : EIATTR_SPARSE_MMA_MASK
	.align		4
.L_164:
        /*0018*/ 	.byte	0x03, 0x50
        /*001a*/ 	.short	0x0000


	//----- nvinfo : EIATTR_MAXREG_COUNT
	.align		4
        /*001c*/ 	.byte	0x03, 0x1b
        /*001e*/ 	.short	0x00ff


	//----- nvinfo : EIATTR_MERCURY_ISA_VERSION
	.align		4
        /*0020*/ 	.byte	0x03, 0x5f
        /*0022*/ 	.short	0x0101


	//----- nvinfo : EIATTR_EXIT_INSTR_OFFSETS
	.align		4
        /*0024*/ 	.byte	0x04, 0x1c
        /*0026*/ 	.short	(.L_166 - .L_165)


	//   ....[0]....
.L_165:
        /*0028*/ 	.word	0x00000010


	//----- nvinfo : EIATTR_MAX_THREADS
	.align		4
.L_166:
        /*002c*/ 	.byte	0x04, 0x05
        /*002e*/ 	.short	(.L_168 - .L_167)
.L_167:
        /*0030*/ 	.word	0x00000080
        /*0034*/ 	.word	0x00000001
        /*0038*/ 	.word	0x00000001


	//----- nvinfo : EIATTR_CBANK_PARAM_SIZE
	.align		4
.L_168:
        /*003c*/ 	.byte	0x03, 0x19
        /*003e*/ 	.short	0x0438


	//----- nvinfo : EIATTR_PARAM_CBANK
	.align		4
        /*0040*/ 	.byte	0x04, 0x0a
        /*0042*/ 	.short	(.L_170 - .L_169)
	.align		4
.L_169:
        /*0044*/ 	.word	index@(.nv.constant0._ZN7cutlass13device_kernelIN5flash19enable_sm80_to_sm89INS1_16FlashAttnFwdSm80INS1_25CollectiveMainloopFwdSm80ILi4ELi1ELb0EN4cute5tupleIJNS5_1CILi128EEENS7_ILi48EEENS7_ILi96EEEEEELi96ENS_6half_tEfNS_4arch4Sm80ELb1ELb0ELb0ELb1ELb1ELb1ELb1ELb1EEENS1_21CollectiveEpilogueFwdINS6_IJS8_SA_S9_EEENS6_IJNS7_ILi1EEESI_SI_EEESC_SE_Li128ELb1ELb1ELb1ELb0EEENS1_36VarlenDynamicPersistentTileSchedulerILi128ELi48ELi128ELi128ELb1ELb1ELb0ELb1ELb1ELb1EEEEEEEEEvNT_6ParamsE)
        /*0048*/ 	.short	0x0210
        /*004a*/ 	.short	0x0438


	//----- nvinfo : EIATTR_SW_WAR
	.align		4
.L_170:
        /*004c*/ 	.byte	0x04, 0x36
        /*004e*/ 	.short	(.L_172 - .L_171)
.L_171:
        /*0050*/ 	.word	0x00000008
.L_172:


//--------------------- .nv.callgraph             --------------------------
	.section	.nv.callgraph,"",@"SHT_CUDA_CALLGRAPH"
	.align	4
	.sectionentsize	8
	.align		4
        /*0000*/ 	.word	0x00000000
	.align		4
        /*0004*/ 	.word	0xffffffff
	.align		4
        /*0008*/ 	.word	0x00000000
	.align		4
        /*000c*/ 	.word	0xfffffffe
	.align		4
        /*0010*/ 	.word	0x00000000
	.align		4
        /*0014*/ 	.word	0xfffffffd
	.align		4
        /*0018*/ 	.word	0x00000000
	.align		4
        /*001c*/ 	.word	0xfffffffc


//--------------------- .nv.constant4             --------------------------
	.section	.nv.constant4,"a",@progbits
	.align	8
	.align		8
.nv.constant4:
        /*0000*/ 	.dword	_ZN77_INTERNAL_43084670_41_flash_fwd_hdim96_fp16_paged_split_sm80_cu_9d2915ae_36274cuda3std3__45__cpo5beginE
	.align		8
        /*0008*/ 	.dword	_ZN77_INTERNAL_43084670_41_flash_fwd_hdim96_fp16_paged_split_sm80_cu_9d2915ae_36274cuda3std3__45__cpo3endE
	.align		8
        /*0010*/ 	.dword	_ZN77_INTERNAL_43084670_41_flash_fwd_hdim96_fp16_paged_split_sm80_cu_9d2915ae_36274cuda3std3__45__cpo6cbeginE
	.align		8
        /*0018*/ 	.dword	_ZN77_INTERNAL_43084670_41_flash_fwd_hdim96_fp16_paged_split_sm80_cu_9d2915ae_36274cuda3std3__45__cpo4cendE
	.align		8
        /*0020*/ 	.dword	_ZN77_INTERNAL_43084670_41_flash_fwd_hdim96_fp16_paged_split_sm80_cu_9d2915ae_36274cuda3std3__479_GLOBAL__N__43084670_41_flash_fwd_hdim96_fp16_paged_split_sm80_cu_9d2915ae_36276ignoreE
	.align		8
        /*0028*/ 	.dword	_ZN77_INTERNAL_43084670_41_flash_fwd_hdim96_fp16_paged_split_sm80_cu_9d2915ae_36274cuda3std3__419piecewise_constructE
	.align		8
        /*0030*/ 	.dword	_ZN77_INTERNAL_43084670_41_flash_fwd_hdim96_fp16_paged_split_sm80_cu_9d2915ae_36274cuda3std3__48in_placeE
	.align		8
        /*0038*/ 	.dword	_ZN77_INTERNAL_43084670_41_flash_fwd_hdim96_fp16_paged_split_sm80_cu_9d2915ae_36274cuda3std6ranges3__45__cpo4swapE
	.align		8
        /*0040*/ 	.dword	_ZN77_INTERNAL_43084670_41_flash_fwd_hdim96_fp16_paged_split_sm80_cu_9d2915ae_36274cuda3std6ranges3__45__cpo9iter_moveE
	.align		8
        /*0048*/ 	.dword	_ZN77_INTERNAL_43084670_41_flash_fwd_hdim96_fp16_paged_split_sm80_cu_9d2915ae_36274cute7productE
	.align		8
        /*0050*/ 	.dword	_ZN77_INTERNAL_43084670_41_flash_fwd_hdim96_fp16_paged_split_sm80_cu_9d2915ae_36274cute1_E


//--------------------- .text._ZN7cutlass13device_kernelIN5flash19enable_sm80_to_sm89INS1_16FlashAttnFwdSm80INS1_25CollectiveMainloopFwdSm80ILi4ELi1ELb0EN4cute5tupleIJNS5_1CILi128EEENS7_ILi64EEENS7_ILi96EEEEEELi96ENS_6half_tEfNS_4arch4Sm80ELb0ELb0ELb0ELb0ELb1ELb0ELb1ELb1EEENS1_21CollectiveEpilogueFwdINS6_IJS8_SA_S9_EEENS6_IJNS7_ILi1EEESI_SI_EEESC_SE_Li128ELb0ELb1ELb1ELb0EEENS1_19SingleTileSchedulerILb0ELb1ELb1ELi128EEEEEEEEEvNT_6ParamsE --------------------------
	.section	.text._ZN7cutlass13device_kernelIN5flash19enable_sm80_to_sm89INS1_16FlashAttnFwdSm80INS1_25CollectiveMainloopFwdSm80ILi4ELi1ELb0EN4cute5tupleIJNS5_1CILi128EEENS7_ILi64EEENS7_ILi96EEEEEELi96ENS_6half_tEfNS_4arch4Sm80ELb0ELb0ELb0ELb0ELb1ELb0ELb1ELb1EEENS1_21CollectiveEpilogueFwdINS6_IJS8_SA_S9_EEENS6_IJNS7_ILi1EEESI_SI_EEESC_SE_Li128ELb0ELb1ELb1ELb0EEENS1_19SingleTileSchedulerILb0ELb1ELb1ELi128EEEEEEEEEvNT_6ParamsE,"ax",@progbits
	.align	128
.text._ZN7cutlass13device_kernelIN5flash19enable_sm80_to_sm89INS1_16FlashAttnFwdSm80INS1_25CollectiveMainloopFwdSm80ILi4ELi1ELb0EN4cute5tupleIJNS5_1CILi128EEENS7_ILi64EEENS7_ILi96EEEEEELi96ENS_6half_tEfNS_4arch4Sm80ELb0ELb0ELb0ELb0ELb1ELb0ELb1ELb1EEENS1_21CollectiveEpilogueFwdINS6_IJS8_SA_S9_EEENS6_IJNS7_ILi1EEESI_SI_EEESC_SE_Li128ELb0ELb1ELb1ELb0EEENS1_19SingleTileSchedulerILb0ELb1ELb1ELi128EEEEEEEEEvNT_6ParamsE:
        .type           _ZN7cutlass13device_kernelIN5flash19enable_sm80_to_sm89INS1_16FlashAttnFwdSm80INS1_25CollectiveMainloopFwdSm80ILi4ELi1ELb0EN4cute5tupleIJNS5_1CILi128EEENS7_ILi64EEENS7_ILi96EEEEEELi96ENS_6half_tEfNS_4arch4Sm80ELb0ELb0ELb0ELb0ELb1ELb0ELb1ELb1EEENS1_21CollectiveEpilogueFwdINS6_IJS8_SA_S9_EEENS6_IJNS7_ILi1EEESI_SI_EEESC_SE_Li128ELb0ELb1ELb1ELb0EEENS1_19SingleTileSchedulerILb0ELb1ELb1ELi128EEEEEEEEEvNT_6ParamsE,@function
        .size           _ZN7cutlass13device_kernelIN5flash19enable_sm80_to_sm89INS1_16FlashAttnFwdSm80INS1_25CollectiveMainloopFwdSm80ILi4ELi1ELb0EN4cute5tupleIJNS5_1CILi128EEENS7_ILi64EEENS7_ILi96EEEEEELi96ENS_6half_tEfNS_4arch4Sm80ELb0ELb0ELb0ELb0ELb1ELb0ELb1ELb1EEENS1_21CollectiveEpilogueFwdINS6_IJS8_SA_S9_EEENS6_IJNS7_ILi1EEESI_SI_EEESC_SE_Li128ELb0ELb1ELb1ELb0EEENS1_19SingleTileSchedulerILb0ELb1ELb1ELi128EEEEEEEEEvNT_6ParamsE,(.L_x_9 - _ZN7cutlass13device_kernelIN5flash19enable_sm80_to_sm89INS1_16FlashAttnFwdSm80INS1_25CollectiveMainloopFwdSm80ILi4ELi1ELb0EN4cute5tupleIJNS5_1CILi128EEENS7_ILi64EEENS7_ILi96EEEEEELi96ENS_6half_tEfNS_4arch4Sm80ELb0ELb0ELb0ELb0ELb1ELb0ELb1ELb1EEENS1_21CollectiveEpilogueFwdINS6_IJS8_SA_S9_EEENS6_IJNS7_ILi1EEESI_SI_EEESC_SE_Li128ELb0ELb1ELb1ELb0EEENS1_19SingleTileSchedulerILb0ELb1ELb1ELi128EEEEEEEEEvNT_6ParamsE)
        .other          _ZN7cutlass13device_kernelIN5flash19enable_sm80_to_sm89INS1_16FlashAttnFwdSm80INS1_25CollectiveMainloopFwdSm80ILi4ELi1ELb0EN4cute5tupleIJNS5_1CILi128EEENS7_ILi64EEENS7_ILi96EEEEEELi96ENS_6half_tEfNS_4arch4Sm80ELb0ELb0ELb0ELb0ELb1ELb0ELb1ELb1EEENS1_21CollectiveEpilogueFwdINS6_IJS8_SA_S9_EEENS6_IJNS7_ILi1EEESI_SI_EEESC_SE_Li128ELb0ELb1ELb1ELb0EEENS1_19SingleTileSchedulerILb0ELb1ELb1ELi128EEEEEEEEEvNT_6ParamsE,@"STO_CUDA_ENTRY STV_DEFAULT"
_ZN7cutlass13device_kernelIN5flash19enable_sm80_to_sm89INS1_16FlashAttnFwdSm80INS1_25CollectiveMainloopFwdSm80ILi4ELi1ELb0EN4cute5tupleIJNS5_1CILi128EEENS7_ILi64EEENS7_ILi96EEEEEELi96ENS_6half_tEfNS_4arch4Sm80ELb0ELb0ELb0ELb0ELb1ELb0ELb1ELb1EEENS1_21CollectiveEpilogueFwdINS6_IJS8_SA_S9_EEENS6_IJNS7_ILi1EEESI_SI_EEESC_SE_Li128ELb0ELb1ELb1ELb0EEENS1_19SingleTileSchedulerILb0ELb1ELb1ELi128EEEEEEEEEvNT_6ParamsE:
[----:B------:R-:W-:Y:S01]  /*0000*/  LDC R1, c[0x0][0x28] ;  /* 0x00000a00ff017b82 */ /* 0x000fe20000000800 */
[----:B------:R-:W-:Y:S05]  /*0010*/  EXIT ;  /* 0x000000000000794d */ /* 0x000fea0003800000 */
.L_x_0:
[----:B------:R-:W-:-:S00]  /*0020*/  BRA `(.L_x_0) ;  /* 0xfffffffc00fc7947 */ /* 0x000fc0000383ffff */
[----:B------:R-:W-:-:S00]  /*0030*/  NOP ;  /* 0x0000000000007918 */ /* 0x000fc00000000000 */
        /* <DEDUP_REMOVED lines=12> */
.L_x_9:


//--------------------- .text._ZN7cutlass13device_kernelIN5flash19enable_sm80_to_sm89INS1_16FlashAttnFwdSm80INS1_25CollectiveMainloopFwdSm80ILi4ELi1ELb0EN4cute5tupleIJNS5_1CILi128EEENS7_ILi48EEENS7_ILi96EEEEEELi96ENS_6half_tEfNS_4arch4Sm80ELb0ELb0ELb0ELb1ELb1ELb0ELb1ELb1EEENS1_21CollectiveEpilogueFwdINS6_IJS8_SA_S9_EEENS6_IJNS7_ILi1EEESI_SI_EEESC_SE_Li128ELb1ELb1ELb1ELb0EEENS1_36VarlenDynamicPersistentTileSchedulerILi128ELi48ELi128ELi128ELb1ELb1ELb0ELb0ELb1ELb1EEEEEEEEEvNT_6ParamsE --------------------------
	.section	.text._ZN7cutlass13device_kernelIN5flash19enable_sm80_to_sm89INS1_16FlashAttnFwdSm80INS1_25CollectiveMainloopFwdSm80ILi4ELi1ELb0EN4cute5tupleIJNS5_1CILi128EEENS7_ILi48EEENS7_ILi96EEEEEELi96ENS_6half_tEfNS_4arch4Sm80ELb0ELb0ELb0ELb1ELb1ELb0ELb1ELb1EEENS1_21CollectiveEpilogueFwdINS6_IJS8_SA_S9_EEENS6_IJNS7_ILi1EEESI_SI_EEESC_SE_Li128ELb1ELb1ELb1ELb0EEENS1_36VarlenDynamicPersistentTileSchedulerILi128ELi48ELi128ELi128ELb1ELb1ELb0ELb0ELb1ELb1EEEEEEEEEvNT_6ParamsE,"ax",@progbits
	.align	128
.text._ZN7cutlass13device_kernelIN5flash19enable_sm80_to_sm89INS1_16FlashAttnFwdSm80INS1_25CollectiveMainloopFwdSm80ILi4ELi1ELb0EN4cute5tupleIJNS5_1CILi128EEENS7_ILi48EEENS7_ILi96EEEEEELi96ENS_6half_tEfNS_4arch4Sm80ELb0ELb0ELb0ELb1ELb1ELb0ELb1ELb1EEENS1_21CollectiveEpilogueFwdINS6_IJS8_SA_S9_EEENS6_IJNS7_ILi1EEESI_SI_EEESC_SE_Li128ELb1ELb1ELb1ELb0EEENS1_36VarlenDynamicPersistentTileSchedulerILi128ELi48ELi128ELi128ELb1ELb1ELb0ELb0ELb1ELb1EEEEEEEEEvNT_6ParamsE:
        .type           _ZN7cutlass13device_kernelIN5flash19enable_sm80_to_sm89INS1_16FlashAttnFwdSm80INS1_25CollectiveMainloopFwdSm80ILi4ELi1ELb0EN4cute5tupleIJNS5_1CILi128EEENS7_ILi48EEENS7_ILi96EEEEEELi96ENS_6half_tEfNS_4arch4Sm80ELb0ELb0ELb0ELb1ELb1ELb0ELb1ELb1EEENS1_21CollectiveEpilogueFwdINS6_IJS8_SA_S9_EEENS6_IJNS7_ILi1EEESI_SI_EEESC_SE_Li128ELb1ELb1ELb1ELb0EEENS1_36VarlenDynamicPersistentTileSchedulerILi128ELi48ELi128ELi128ELb1ELb1ELb0ELb0ELb1ELb1EEEEEEEEEvNT_6ParamsE,@function
        .size           _ZN7cutlass13device_kernelIN5flash19enable_sm80_to_sm89INS1_16FlashAttnFwdSm80INS1_25CollectiveMainloopFwdSm80ILi4ELi1ELb0EN4cute5tupleIJNS5_1CILi128EEENS7_ILi48EEENS7_ILi96EEEEEELi96ENS_6half_tEfNS_4arch4Sm80ELb0ELb0ELb0ELb1ELb1ELb0ELb1ELb1EEENS1_21CollectiveEpilogueFwdINS6_IJS8_SA_S9_EEENS6_IJNS7_ILi1EEESI_SI_EEESC_SE_Li128ELb1ELb1ELb1ELb0EEENS1_36VarlenDynamicPersistentTileSchedulerILi128ELi48ELi128ELi128ELb1ELb1ELb0ELb0ELb1ELb1EEEEEEEEEvNT_6ParamsE,(.L_x_10 - _ZN7cutlass13device_kernelIN5flash19enable_sm80_to_sm89INS1_16FlashAttnFwdSm80INS1_25CollectiveMainloopFwdSm80ILi4ELi1ELb0EN4cute5tupleIJNS5_1CILi128EEENS7_ILi48EEENS7_ILi96EEEEEELi96ENS_6half_tEfNS_4arch4Sm80ELb0ELb0ELb0ELb1ELb1ELb0ELb1ELb1EEENS1_21CollectiveEpilogueFwdINS6_IJS8_SA_S9_EEENS6_IJNS7_ILi1EEESI_SI_EEESC_SE_Li128ELb1ELb1ELb1ELb0EEENS1_36VarlenDynamicPersistentTileSchedulerILi128ELi48ELi128ELi128ELb1ELb1ELb0ELb0ELb1ELb1EEEEEEEEEvNT_6ParamsE)
        .other          _ZN7cutlass13device_kernelIN5flash19enable_sm80_to_sm89INS1_16FlashAttnFwdSm80INS1_25CollectiveMainloopFwdSm80ILi4ELi1ELb0EN4cute5tupleIJNS5_1CILi128EEENS7_ILi48EEENS7_ILi96EEEEEELi96ENS_6half_tEfNS_4arch4Sm80ELb0ELb0ELb0ELb1ELb1ELb0ELb1ELb1EEENS1_21CollectiveEpilogueFwdINS6_IJS8_SA_S9_EEENS6_IJNS7_ILi1EEESI_SI_EEESC_SE_Li128ELb1ELb1ELb1ELb0EEENS1_36VarlenDynamicPersistentTileSchedulerILi128ELi48ELi128ELi128ELb1ELb1ELb0ELb0ELb1ELb1EEEEEEEEEvNT_6ParamsE,@"STO_CUDA_ENTRY STV_DEFAULT"
_ZN7cutlass13device_kernelIN5flash19enable_sm80_to_sm89INS1_16FlashAttnFwdSm80INS1_25CollectiveMainloopFwdSm80ILi4ELi1ELb0EN4cute5tupleIJNS5_1CILi128EEENS7_ILi48EEENS7_ILi96EEEEEELi96ENS_6half_tEfNS_4arch4Sm80ELb0ELb0ELb0ELb1ELb1ELb0ELb1ELb1EEENS1_21CollectiveEpilogueFwdINS6_IJS8_SA_S9_EEENS6_IJNS7_ILi1EEESI_SI_EEESC_SE_Li128ELb1ELb1ELb1ELb0EEENS1_36VarlenDynamicPersistentTileSchedulerILi128ELi48ELi128ELi128ELb1ELb1ELb0ELb0ELb1ELb1EEEEEEEEEvNT_6ParamsE:
[----:B------:R-:W-:Y:S01]  /*0000*/  LDC R1, c[0x0][0x28] ;  /* 0x00000a00ff017b82 */ /* 0x000fe20000000800 */
[----:B------:R-:W-:Y:S05]  /*0010*/  EXIT ;  /* 0x000000000000794d */ /* 0x000fea0003800000 */
.L_x_1:
        /* <DEDUP_REMOVED lines=14> */
.L_x_10:


//--------------------- .text._ZN7cutlass13device_kernelIN5flash19enable_sm80_to_sm89INS1_16FlashAttnFwdSm80INS1_25CollectiveMainloopFwdSm80ILi4ELi1ELb0EN4cute5tupleIJNS5_1CILi128EEENS7_ILi48EEENS7_ILi96EEEEEELi96ENS_6half_tEfNS_4arch4Sm80ELb0ELb0ELb0ELb1ELb1ELb1ELb1ELb1EEENS1_21CollectiveEpilogueFwdINS6_IJS8_SA_S9_EEENS6_IJNS7_ILi1EEESI_SI_EEESC_SE_Li128ELb1ELb1ELb1ELb0EEENS1_36VarlenDynamicPersistentTileSchedulerILi128ELi48ELi128ELi128ELb1ELb1ELb0ELb0ELb1ELb1EEEEEEEEEvNT_6ParamsE --------------------------
	.section	.text._ZN7cutlass13device_kernelIN5flash19enable_sm80_to_sm89INS1_16FlashAttnFwdSm80INS1_25CollectiveMainloopFwdSm80ILi4ELi1ELb0EN4cute5tupleIJNS5_1CILi128EEENS7_ILi48EEENS7_ILi96EEEEEELi96ENS_6half_tEfNS_4arch4Sm80ELb0ELb0ELb0ELb1ELb1ELb1ELb1ELb1EEENS1_21CollectiveEpilogueFwdINS6_IJS8_SA_S9_EEENS6_IJNS7_ILi1EEESI_SI_EEESC_SE_Li128ELb1ELb1ELb1ELb0EEENS1_36VarlenDynamicPersistentTileSchedulerILi128ELi48ELi128ELi128ELb1ELb1ELb0ELb0ELb1ELb1EEEEEEEEEvNT_6ParamsE,"ax",@progbits
	.align	128
.text._ZN7cutlass13device_kernelIN5flash19enable_sm80_to_sm89INS1_16FlashAttnFwdSm80INS1_25CollectiveMainloopFwdSm80ILi4ELi1ELb0EN4cute5tupleIJNS5_1CILi128EEENS7_ILi48EEENS7_ILi96EEEEEELi96ENS_6half_tEfNS_4arch4Sm80ELb0ELb0ELb0ELb1ELb1ELb1ELb1ELb1EEENS1_21CollectiveEpilogueFwdINS6_IJS8_SA_S9_EEENS6_IJNS7_ILi1EEESI_SI_EEESC_SE_Li128ELb1ELb1ELb1ELb0EEENS1_36VarlenDynamicPersistentTileSchedulerILi128ELi48ELi128ELi128ELb1ELb1ELb0ELb0ELb1ELb1EEEEEEEEEvNT_6ParamsE:
        .type           _ZN7cutlass13device_kernelIN5flash19enable_sm80_to_sm89INS1_16FlashAttnFwdSm80INS1_25CollectiveMainloopFwdSm80ILi4ELi1ELb0EN4cute5tupleIJNS5_1CILi128EEENS7_ILi48EEENS7_ILi96EEEEEELi96ENS_6half_tEfNS_4arch4Sm80ELb0ELb0ELb0ELb1ELb1ELb1ELb1ELb1EEENS1_21CollectiveEpilogueFwdINS6_IJS8_SA_S9_EEENS6_IJNS7_ILi1EEESI_SI_EEESC_SE_Li128ELb1ELb1ELb1ELb0EEENS1_36VarlenDynamicPersistentTileSchedulerILi128ELi48ELi128ELi128ELb1ELb1ELb0ELb0ELb1ELb1EEEEEEEEEvNT_6ParamsE,@function
        .size           _ZN7cutlass13device_kernelIN5flash19enable_sm80_to_sm89INS1_16FlashAttnFwdSm80INS1_25CollectiveMainloopFwdSm80ILi4ELi1ELb0EN4cute5tupleIJNS5_1CILi128EEENS7_ILi48EEENS7_ILi96EEEEEELi96ENS_6half_tEfNS_4arch4Sm80ELb0ELb0ELb0ELb1ELb1ELb1ELb1ELb1EEENS1_21CollectiveEpilogueFwdINS6_IJS8_SA_S9_EEENS6_IJNS7_ILi1EEESI_SI_EEESC_SE_Li128ELb1ELb1ELb1ELb0EEENS1_36VarlenDynamicPersistentTileSchedulerILi128ELi48ELi128ELi128ELb1ELb1ELb0ELb0ELb1ELb1EEEEEEEEEvNT_6ParamsE,(.L_x_11 - _ZN7cutlass13device_kernelIN5flash19enable_sm80_to_sm89INS1_16FlashAttnFwdSm80INS1_25CollectiveMainloopFwdSm80ILi4ELi1ELb0EN4cute5tupleIJNS5_1CILi128EEENS7_ILi48EEENS7_ILi96EEEEEELi96ENS_6half_tEfNS_4arch4Sm80ELb0ELb0ELb0ELb1ELb1ELb1ELb1ELb1EEENS1_21CollectiveEpilogueFwdINS6_IJS8_SA_S9_EEENS6_IJNS7_ILi1EEESI_SI_EEESC_SE_Li128ELb1ELb1ELb1ELb0EEENS1_36VarlenDynamicPersistentTileSchedulerILi128ELi48ELi128ELi128ELb1ELb1ELb0ELb0ELb1ELb1EEEEEEEEEvNT_6ParamsE)
        .other          _ZN7cutlass13device_kernelIN5flash19enable_sm80_to_sm89INS1_16FlashAttnFwdSm80INS1_25CollectiveMainloopFwdSm80ILi4ELi1ELb0EN4cute5tupleIJNS5_1CILi128EEENS7_ILi48EEENS7_ILi96EEEEEELi96ENS_6half_tEfNS_4arch4Sm80ELb0ELb0ELb0ELb1ELb1ELb1ELb1ELb1EEENS1_21CollectiveEpilogueFwdINS6_IJS8_SA_S9_EEENS6_IJNS7_ILi1EEESI_SI_EEESC_SE_Li128ELb1ELb1ELb1ELb0EEENS1_36VarlenDynamicPersistentTileSchedulerILi128ELi48ELi128ELi128ELb1ELb1ELb0ELb0ELb1ELb1EEEEEEEEEvNT_6ParamsE,@"STO_CUDA_ENTRY STV_DEFAULT"
_ZN7cutlass13device_kernelIN5flash19enable_sm80_to_sm89INS1_16FlashAttnFwdSm80INS1_25CollectiveMainloopFwdSm80ILi4ELi1ELb0EN4cute5tupleIJNS5_1CILi128EEENS7_ILi48EEENS7_ILi96EEEEEELi96ENS_6half_tEfNS_4arch4Sm80ELb0ELb0ELb0ELb1ELb1ELb1ELb1ELb1EEENS1_21CollectiveEpilogueFwdINS6_IJS8_SA_S9_EEENS6_IJNS7_ILi1EEESI_SI_EEESC_SE_Li128ELb1ELb1ELb1ELb0EEENS1_36VarlenDynamicPersistentTileSchedulerILi128ELi48ELi128ELi128ELb1ELb1ELb0ELb0ELb1ELb1EEEEEEEEEvNT_6ParamsE:
[----:B------:R-:W-:Y:S01]  /*0000*/  LDC R1, c[0x0][0x28] ;  /* 0x00000a00ff017b82 */ /* 0x000fe20000000800 */
[----:B------:R-:W-:Y:S05]  /*0010*/  EXIT ;  /* 0x000000000000794d */ /* 0x000fea0003800000 */
.L_x_2:
        /* <DEDUP_REMOVED lines=14> */
.L_x_11:


//--------------------- .text._ZN7cutlass13device_kernelIN5flash19enable_sm80_to_sm89INS1_16FlashAttnFwdSm80INS1_25CollectiveMainloopFwdSm80ILi4ELi1ELb0EN4cute5tupleIJNS5_1CILi128EEENS7_ILi48EEENS7_ILi96EEEEEELi96ENS_6half_tEfNS_4arch4Sm80ELb0ELb1ELb0ELb0ELb1ELb0ELb1ELb1EEENS1_21CollectiveEpilogueFwdINS6_IJS8_SA_S9_EEENS6_IJNS7_ILi1EEESI_SI_EEESC_SE_Li128ELb0ELb1ELb1ELb0EEENS1_19SingleTileSchedulerILb0ELb1ELb1ELi128EEEEEEEEEvNT_6ParamsE --------------------------
	.section	.text._ZN7cutlass13device_kernelIN5flash19enable_sm80_to_sm89INS1_16FlashAttnFwdSm80INS1_25CollectiveMainloopFwdSm80ILi4ELi1ELb0EN4cute5tupleIJNS5_1CILi128EEENS7_ILi48EEENS7_ILi96EEEEEELi96ENS_6half_tEfNS_4arch4Sm80ELb0ELb1ELb0ELb0ELb1ELb0ELb1ELb1EEENS1_21CollectiveEpilogueFwdINS6_IJS8_SA_S9_EEENS6_IJNS7_ILi1EEESI_SI_EEESC_SE_Li128ELb0ELb1ELb1ELb0EEENS1_19SingleTileSchedulerILb0ELb1ELb1ELi128EEEEEEEEEvNT_6ParamsE,"ax",@progbits
	.align	128
.text._ZN7cutlass13device_kernelIN5flash19enable_sm80_to_sm89INS1_16FlashAttnFwdSm80INS1_25CollectiveMainloopFwdSm80ILi4ELi1ELb0EN4cute5tupleIJNS5_1CILi128EEENS7_ILi48EEENS7_ILi96EEEEEELi96ENS_6half_tEfNS_4arch4Sm80ELb0ELb1ELb0ELb0ELb1ELb0ELb1ELb1EEENS1_21CollectiveEpilogueFwdINS6_IJS8_SA_S9_EEENS6_IJNS7_ILi1EEESI_SI_EEESC_SE_Li128ELb0ELb1ELb1ELb0EEENS1_19SingleTileSchedulerILb0ELb1ELb1ELi128EEEEEEEEEvNT_6ParamsE:
        .type           _ZN7cutlass13device_kernelIN5flash19enable_sm80_to_sm89INS1_16FlashAttnFwdSm80INS1_25CollectiveMainloopFwdSm80ILi4ELi1ELb0EN4cute5tupleIJNS5_1CILi128EEENS7_ILi48EEENS7_ILi96EEEEEELi96ENS_6half_tEfNS_4arch4Sm80ELb0ELb1ELb0ELb0ELb1ELb0ELb1ELb1EEENS1_21CollectiveEpilogueFwdINS6_IJS8_SA_S9_EEENS6_IJNS7_ILi1EEESI_SI_EEESC_SE_Li128ELb0ELb1ELb1ELb0EEENS1_19SingleTileSchedulerILb0ELb1ELb1ELi128EEEEEEEEEvNT_6ParamsE,@function
        .size           _ZN7cutlass13device_kernelIN5flash19enable_sm80_to_sm89INS1_16FlashAttnFwdSm80INS1_25CollectiveMainloopFwdSm80ILi4ELi1ELb0EN4cute5tupleIJNS5_1CILi128EEENS7_ILi48EEENS7_ILi96EEEEEELi96ENS_6half_tEfNS_4arch4Sm80ELb0ELb1ELb0ELb0ELb1ELb0ELb1ELb1EEENS1_21CollectiveEpilogueFwdINS6_IJS8_SA_S9_EEENS6_IJNS7_ILi1EEESI_SI_EEESC_SE_Li128ELb0ELb1ELb1ELb0EEENS1_19SingleTileSchedulerILb0ELb1ELb1ELi128EEEEEEEEEvNT_6ParamsE,(.L_x_12 - _ZN7cutlass13device_kernelIN5flash19enable_sm80_to_sm89INS1_16FlashAttnFwdSm80INS1_25CollectiveMainloopFwdSm80ILi4ELi1ELb0EN4cute5tupleIJNS5_1CILi128EEENS7_ILi48EEENS7_ILi96EEEEEELi96ENS_6half_tEfNS_4arch4Sm80ELb0ELb1ELb0ELb0ELb1ELb0ELb1ELb1EEENS1_21CollectiveEpilogueFwdINS6_IJS8_SA_S9_EEENS6_IJNS7_ILi1EEESI_SI_EEESC_SE_Li128ELb0ELb1ELb1ELb0EEENS1_19SingleTileSchedulerILb0ELb1ELb1ELi128EEEEEEEEEvNT_6ParamsE)
        .other          _ZN7cutlass13device_kernelIN5flash19enable_sm80_to_sm89INS1_16FlashAttnFwdSm80INS1_25CollectiveMainloopFwdSm80ILi4ELi1ELb0EN4cute5tupleIJNS5_1CILi128EEENS7_ILi48EEENS7_ILi96EEEEEELi96ENS_6half_tEfNS_4arch4Sm80ELb0ELb1ELb0ELb0ELb1ELb0ELb1ELb1EEENS1_21CollectiveEpilogueFwdINS6_IJS8_SA_S9_EEENS6_IJNS7_ILi1EEESI_SI_EEESC_SE_Li128ELb0ELb1ELb1ELb0EEENS1_19SingleTileSchedulerILb0ELb1ELb1ELi128EEEEEEEEEvNT_6ParamsE,@"STO_CUDA_ENTRY STV_DEFAULT"
_ZN7cutlass13device_kernelIN5flash19enable_sm80_to_sm89INS1_16FlashAttnFwdSm80INS1_25CollectiveMainloopFwdSm80ILi4ELi1ELb0EN4cute5tupleIJNS5_1CILi128EEENS7_ILi48EEENS7_ILi96EEEEEELi96ENS_6half_tEfNS_4arch4Sm80ELb0ELb1ELb0ELb0ELb1ELb0ELb1ELb1EEENS1_21CollectiveEpilogueFwdINS6_IJS8_SA_S9_EEENS6_IJNS7_ILi1EEESI_SI_EEESC_SE_Li128ELb0ELb1ELb1ELb0EEENS1_19SingleTileSchedulerILb0ELb1ELb1ELi128EEEEEEEEEvNT_6ParamsE:
[----:B------:R-:W-:Y:S01]  /*0000*/  LDC R1, c[0x0][0x28] ;  /* 0x00000a00ff017b82 */ /* 0x000fe20000000800 */
[----:B------:R-:W-:Y:S05]  /*0010*/  EXIT ;  /* 0x000000000000794d */ /* 0x000fea0003800000 */
.L_x_3:
        /* <DEDUP_REMOVED lines=14> */
.L_x_12:


//--------------------- .text._ZN7cutlass13device_kernelIN5flash19enable_sm80_to_sm89INS1_16FlashAttnFwdSm80INS1_25CollectiveMainloopFwdSm80ILi4ELi1ELb0EN4cute5tupleIJNS5_1CILi128EEENS7_ILi48EEENS7_ILi96EEEEEELi96ENS_6half_tEfNS_4arch4Sm80ELb0ELb1ELb0ELb1ELb1ELb0ELb1ELb1EEENS1_21CollectiveEpilogueFwdINS6_IJS8_SA_S9_EEENS6_IJNS7_ILi1EEESI_SI_EEESC_SE_Li128ELb1ELb1ELb1ELb0EEENS1_36VarlenDynamicPersistentTileSchedulerILi128ELi48ELi128ELi128ELb1ELb1ELb0ELb1ELb0ELb1EEEEEEEEEvNT_6ParamsE --------------------------
	.section	.text._ZN7cutlass13device_kernelIN5flash19enable_sm80_to_sm89INS1_16FlashAttnFwdSm80INS1_25CollectiveMainloopFwdSm80ILi4ELi1ELb0EN4cute5tupleIJNS5_1CILi128EEENS7_ILi48EEENS7_ILi96EEEEEELi96ENS_6half_tEfNS_4arch4Sm80ELb0ELb1ELb0ELb1ELb1ELb0ELb1ELb1EEENS1_21CollectiveEpilogueFwdINS6_IJS8_SA_S9_EEENS6_IJNS7_ILi1EEESI_SI_EEESC_SE_Li128ELb1ELb1ELb1ELb0EEENS1_36VarlenDynamicPersistentTileSchedulerILi128ELi48ELi128ELi128ELb1ELb1ELb0ELb1ELb0ELb1EEEEEEEEEvNT_6ParamsE,"ax",@progbits
	.align	128
.text._ZN7cutlass13device_kernelIN5flash19enable_sm80_to_sm89INS1_16FlashAttnFwdSm80INS1_25CollectiveMainloopFwdSm80ILi4ELi1ELb0EN4cute5tupleIJNS5_1CILi128EEENS7_ILi48EEENS7_ILi96EEEEEELi96ENS_6half_tEfNS_4arch4Sm80ELb0ELb1ELb0ELb1ELb1ELb0ELb1ELb1EEENS1_21CollectiveEpilogueFwdINS6_IJS8_SA_S9_EEENS6_IJNS7_ILi1EEESI_SI_EEESC_SE_Li128ELb1ELb1ELb1ELb0EEENS1_36VarlenDynamicPersistentTileSchedulerILi128ELi48ELi128ELi128ELb1ELb1ELb0ELb1ELb0ELb1EEEEEEEEEvNT_6ParamsE:
        .type           _ZN7cutlass13device_kernelIN5flash19enable_sm80_to_sm89INS1_16FlashAttnFwdSm80INS1_25CollectiveMainloopFwdSm80ILi4ELi1ELb0EN4cute5tupleIJNS5_1CILi128EEENS7_ILi48EEENS7_ILi96EEEEEELi96ENS_6half_tEfNS_4arch4Sm80ELb0ELb1ELb0ELb1ELb1ELb0ELb1ELb1EEENS1_21CollectiveEpilogueFwdINS6_IJS8_SA_S9_EEENS6_IJNS7_ILi1EEESI_SI_EEESC_SE_Li128ELb1ELb1ELb1ELb0EEENS1_36VarlenDynamicPersistentTileSchedulerILi128ELi48ELi128ELi128ELb1ELb1ELb0ELb1ELb0ELb1EEEEEEEEEvNT_6ParamsE,@function
        .size           _ZN7cutlass13device_kernelIN5flash19enable_sm80_to_sm89INS1_16FlashAttnFwdSm80INS1_25CollectiveMainloopFwdSm80ILi4ELi1ELb0EN4cute5tupleIJNS5_1CILi128EEENS7_ILi48EEENS7_ILi96EEEEEELi96ENS_6half_tEfNS_4arch4Sm80ELb0ELb1ELb0ELb1ELb1ELb0ELb1ELb1EEENS1_21CollectiveEpilogueFwdINS6_IJS8_SA_S9_EEENS6_IJNS7_ILi1EEESI_SI_EEESC_SE_Li128ELb1ELb1ELb1ELb0EEENS1_36VarlenDynamicPersistentTileSchedulerILi128ELi48ELi128ELi128ELb1ELb1ELb0ELb1ELb0ELb1EEEEEEEEEvNT_6ParamsE,(.L_x_13 - _ZN7cutlass13device_kernelIN5flash19enable_sm80_to_sm89INS1_16FlashAttnFwdSm80INS1_25CollectiveMainloopFwdSm80ILi4ELi1ELb0EN4cute5tupleIJNS5_1CILi128EEENS7_ILi48EEENS7_ILi96EEEEEELi96ENS_6half_tEfNS_4arch4Sm80ELb0ELb1ELb0ELb1ELb1ELb0ELb1ELb1EEENS1_21CollectiveEpilogueFwdINS6_IJS8_SA_S9_EEENS6_IJNS7_ILi1EEESI_SI_EEESC_SE_Li128ELb1ELb1ELb1ELb0EEENS1_36VarlenDynamicPersistentTileSchedulerILi128ELi48ELi128ELi128ELb1ELb1ELb0ELb1ELb0ELb1EEEEEEEEEvNT_6ParamsE)
        .other          _ZN7cutlass13device_kernelIN5flash19enable_sm80_to_sm89INS1_16FlashAttnFwdSm80INS1_25CollectiveMainloopFwdSm80ILi4ELi1ELb0EN4cute5tupleIJNS5_1CILi128EEENS7_ILi48EEENS7_ILi96EEEEEELi96ENS_6half_tEfNS_4arch4Sm80ELb0ELb1ELb0ELb1ELb1ELb0ELb1ELb1EEENS1_21CollectiveEpilogueFwdINS6_IJS8_SA_S9_EEENS6_IJNS7_ILi1EEESI_SI_EEESC_SE_Li128ELb1ELb1ELb1ELb0EEENS1_36VarlenDynamicPersistentTileSchedulerILi128ELi48ELi128ELi128ELb1ELb1ELb0ELb1ELb0ELb1EEEEEEEEEvNT_6ParamsE,@"STO_CUDA_ENTRY STV_DEFAULT"
_ZN7cutlass13device_kernelIN5flash19enable_sm80_to_sm89INS1_16FlashAttnFwdSm80INS1_25CollectiveMainloopFwdSm80ILi4ELi1ELb0EN4cute5tupleIJNS5_1CILi128EEENS7_ILi48EEENS7_ILi96EEEEEELi96ENS_6half_tEfNS_4arch4Sm80ELb0ELb1ELb0ELb1ELb1ELb0ELb1ELb1EEENS1_21CollectiveEpilogueFwdINS6_IJS8_SA_S9_EEENS6_IJNS7_ILi1EEESI_SI_EEESC_SE_Li128ELb1ELb1ELb1ELb0EEENS1_36VarlenDynamicPersistentTileSchedulerILi128ELi48ELi128ELi128ELb1ELb1ELb0ELb1ELb0ELb1EEEEEEEEEvNT_6ParamsE:
[----:B------:R-:W-:Y:S01]  /*0000*/  LDC R1, c[0x0][0x28] ;  /* 0x00000a00ff017b82 */ /* 0x000fe20000000800 */
[----:B------:R-:W-:Y:S05]  /*0010*/  EXIT ;  /* 0x000000000000794d */ /* 0x000fea0003800000 */
.L_x_4:
        /* <DEDUP_REMOVED lines=14> */
.L_x_13:


//--------------------- .text._ZN7cutlass13device_kernelIN5flash19enable_sm80_to_sm89INS1_16FlashAttnFwdSm80INS1_25CollectiveMainloopFwdSm80ILi4ELi1ELb0EN4cute5tupleIJNS5_1CILi128EEENS7_ILi48EEENS7_ILi96EEEEEELi96ENS_6half_tEfNS_4arch4Sm80ELb0ELb1ELb0ELb1ELb1ELb1ELb1ELb1EEENS1_21CollectiveEpilogueFwdINS6_IJS8_SA_S9_EEENS6_IJNS7_ILi1EEESI_SI_EEESC_SE_Li128ELb1ELb1ELb1ELb0EEENS1_36VarlenDynamicPersistentTileSchedulerILi128ELi48ELi128ELi128ELb1ELb1ELb0ELb1ELb0ELb1EEEEEEEEEvNT_6ParamsE --------------------------
	.section	.text._ZN7cutlass13device_kernelIN5flash19enable_sm80_to_sm89INS1_16FlashAttnFwdSm80INS1_25CollectiveMainloopFwdSm80ILi4ELi1ELb0EN4cute5tupleIJNS5_1CILi128EEENS7_ILi48EEENS7_ILi96EEEEEELi96ENS_6half_tEfNS_4arch4Sm80ELb0ELb1ELb0ELb1ELb1ELb1ELb1ELb1EEENS1_21CollectiveEpilogueFwdINS6_IJS8_SA_S9_EEENS6_IJNS7_ILi1EEESI_SI_EEESC_SE_Li128ELb1ELb1ELb1ELb0EEENS1_36VarlenDynamicPersistentTileSchedulerILi128ELi48ELi128ELi128ELb1ELb1ELb0ELb1ELb0ELb1EEEEEEEEEvNT_6ParamsE,"ax",@progbits
	.align	128
.text._ZN7cutlass13device_kernelIN5flash19enable_sm80_to_sm89INS1_16FlashAttnFwdSm80INS1_25CollectiveMainloopFwdSm80ILi4ELi1ELb0EN4cute5tupleIJNS5_1CILi128EEENS7_ILi48EEENS7_ILi96EEEEEELi96ENS_6half_tEfNS_4arch4Sm80ELb0ELb1ELb0ELb1ELb1ELb1ELb1ELb1EEENS1_21CollectiveEpilogueFwdINS6_IJS8_SA_S9_EEENS6_IJNS7_ILi1EEESI_SI_EEESC_SE_Li128ELb1ELb1ELb1ELb0EEENS1_36VarlenDynamicPersistentTileSchedulerILi128ELi48ELi128ELi128ELb1ELb1ELb0ELb1ELb0ELb1EEEEEEEEEvNT_6ParamsE:
        .type           _ZN7cutlass13device_kernelIN5flash19enable_sm80_to_sm89INS1_16FlashAttnFwdSm80INS1_25CollectiveMainloopFwdSm80ILi4ELi1ELb0EN4cute5tupleIJNS5_1CILi128EEENS7_ILi48EEENS7_ILi96EEEEEELi96ENS_6half_tEfNS_4arch4Sm80ELb0ELb1ELb0ELb1ELb1ELb1ELb1ELb1EEENS1_21CollectiveEpilogueFwdINS6_IJS8_SA_S9_EEENS6_IJNS7_ILi1EEESI_SI_EEESC_SE_Li128ELb1ELb1ELb1ELb0EEENS1_36VarlenDynamicPersistentTileSchedulerILi128ELi48ELi128ELi128ELb1ELb1ELb0ELb1ELb0ELb1EEEEEEEEEvNT_6ParamsE,@function
        .size           _ZN7cutlass13device_kernelIN5flash19enable_sm80_to_sm89INS1_16FlashAttnFwdSm80INS1_25CollectiveMainloopFwdSm80ILi4ELi1ELb0EN4cute5tupleIJNS5_1CILi128EEENS7_ILi48EEENS7_ILi96EEEEEELi96ENS_6half_tEfNS_4arch4Sm80ELb0ELb1ELb0ELb1ELb1ELb1ELb1ELb1EEENS1_21CollectiveEpilogueFwdINS6_IJS8_SA_S9_EEENS6_IJNS7_ILi1EEESI_SI_EEESC_SE_Li128ELb1ELb1ELb1ELb0EEENS1_36VarlenDynamicPersistentTileSchedulerILi128ELi48ELi128ELi128ELb1ELb1ELb0ELb1ELb0ELb1EEEEEEEEEvNT_6ParamsE,(.L_x_14 - _ZN7cutlass13device_kernelIN5flash19enable_sm80_to_sm89INS1_16FlashAttnFwdSm80INS1_25CollectiveMainloopFwdSm80ILi4ELi1ELb0EN4cute5tupleIJNS5_1CILi128EEENS7_ILi48EEENS7_ILi96EEEEEELi96ENS_6half_tEfNS_4arch4Sm80ELb0ELb1ELb0ELb1ELb1ELb1ELb1ELb1EEENS1_21CollectiveEpilogueFwdINS6_IJS8_SA_S9_EEENS6_IJNS7_ILi1EEESI_SI_EEESC_SE_Li128ELb1ELb1ELb1ELb0EEENS1_36VarlenDynamicPersistentTileSchedulerILi128ELi48ELi128ELi128ELb1ELb1ELb0ELb1ELb0ELb1EEEEEEEEEvNT_6ParamsE)
        .other          _ZN7cutlass13device_kernelIN5flash19enable_sm80_to_sm89INS1_16FlashAttnFwdSm80INS1_25CollectiveMainloopFwdSm80ILi4ELi1ELb0EN4cute5tupleIJNS5_1CILi128EEENS7_ILi48EEENS7_ILi96EEEEEELi96ENS_6half_tEfNS_4arch4Sm80ELb0ELb1ELb0ELb1ELb1ELb1ELb1ELb1EEENS1_21CollectiveEpilogueFwdINS6_IJS8_SA_S9_EEENS6_IJNS7_ILi1EEESI_SI_EEESC_SE_Li128ELb1ELb1ELb1ELb0EEENS1_36VarlenDynamicPersistentTileSchedulerILi128ELi48ELi128ELi128ELb1ELb1ELb0ELb1ELb0ELb1EEEEEEEEEvNT_6ParamsE,@"STO_CUDA_ENTRY STV_DEFAULT"
_ZN7cutlass13device_kernelIN5flash19enable_sm80_to_sm89INS1_16FlashAttnFwdSm80INS1_25CollectiveMainloopFwdSm80ILi4ELi1ELb0EN4cute5tupleIJNS5_1CILi128EEENS7_ILi48EEENS7_ILi96EEEEEELi96ENS_6half_tEfNS_4arch4Sm80ELb0ELb1ELb0ELb1ELb1ELb1ELb1ELb1EEENS1_21CollectiveEpilogueFwdINS6_IJS8_SA_S9_EEENS6_IJNS7_ILi1EEESI_SI_EEESC_SE_Li128ELb1ELb1ELb1ELb0EEENS1_36VarlenDynamicPersistentTileSchedulerILi128ELi48ELi128ELi128ELb1ELb1ELb0ELb1ELb0ELb1EEEEEEEEEvNT_6ParamsE:
[----:B------:R-:W-:Y:S01]  /*0000*/  LDC R1, c[0x0][0x28] ;  /* 0x00000a00ff017b82 */ /* 0x000fe20000000800 */
[----:B------:R-:W-:Y:S05]  /*0010*/  EXIT ;  /* 0x000000000000794d */ /* 0x000fea0003800000 */
.L_x_5:
        /* <DEDUP_REMOVED lines=14> */
.L_x_14:


//--------------------- .text._ZN7cutlass13device_kernelIN5flash19enable_sm80_to_sm89INS1_16FlashAttnFwdSm80INS1_25CollectiveMainloopFwdSm80ILi4ELi1ELb0EN4cute5tupleIJNS5_1CILi128EEENS7_ILi64EEENS7_ILi96EEEEEELi96ENS_6half_tEfNS_4arch4Sm80ELb1ELb0ELb0ELb0ELb1ELb0ELb1ELb1EEENS1_21CollectiveEpilogueFwdINS6_IJS8_SA_S9_EEENS6_IJNS7_ILi1EEESI_SI_EEESC_SE_Li128ELb0ELb1ELb1ELb0EEENS1_30DynamicPersistentTileSchedulerILi128ELi128ELb1ELb1ELb0EEEEEEEEEvNT_6ParamsE --------------------------
	.section	.text._ZN7cutlass13device_kernelIN5flash19enable_sm80_to_sm89INS1_16FlashAttnFwdSm80INS1_25CollectiveMainloopFwdSm80ILi4ELi1ELb0EN4cute5tupleIJNS5_1CILi128EEENS7_ILi64EEENS7_ILi96EEEEEELi96ENS_6half_tEfNS_4arch4Sm80ELb1ELb0ELb0ELb0ELb1ELb0ELb1ELb1EEENS1_21CollectiveEpilogueFwdINS6_IJS8_SA_S9_EEENS6_IJNS7_ILi1EEESI_SI_EEESC_SE_Li128ELb0ELb1ELb1ELb0EEENS1_30DynamicPersistentTileSchedulerILi128ELi128ELb1ELb1ELb0EEEEEEEEEvNT_6ParamsE,"ax",@progbits
	.align	128
.text._ZN7cutlass13device_kernelIN5flash19enable_sm80_to_sm89INS1_16FlashAttnFwdSm80INS1_25CollectiveMainloopFwdSm80ILi4ELi1ELb0EN4cute5tupleIJNS5_1CILi128EEENS7_ILi64EEENS7_ILi96EEEEEELi96ENS_6half_tEfNS_4arch4Sm80ELb1ELb0ELb0ELb0ELb1ELb0ELb1ELb1EEENS1_21CollectiveEpilogueFwdINS6_IJS8_SA_S9_EEENS6_IJNS7_ILi1EEESI_SI_EEESC_SE_Li128ELb0ELb1ELb1ELb0EEENS1_30DynamicPersistentTileSchedulerILi128ELi128ELb1ELb1ELb0EEEEEEEEEvNT_6ParamsE:
        .type           _ZN7cutlass13device_kernelIN5flash19enable_sm80_to_sm89INS1_16FlashAttnFwdSm80INS1_25CollectiveMainloopFwdSm80ILi4ELi1ELb0EN4cute5tupleIJNS5_1CILi128EEENS7_ILi64EEENS7_ILi96EEEEEELi96ENS_6half_tEfNS_4arch4Sm80ELb1ELb0ELb0ELb0ELb1ELb0ELb1ELb1EEENS1_21CollectiveEpilogueFwdINS6_IJS8_SA_S9_EEENS6_IJNS7_ILi1EEESI_SI_EEESC_SE_Li128ELb0ELb1ELb1ELb0EEENS1_30DynamicPersistentTileSchedulerILi128ELi128ELb1ELb1ELb0EEEEEEEEEvNT_6ParamsE,@function
        .size           _ZN7cutlass13device_kernelIN5flash19enable_sm80_to_sm89INS1_16FlashAttnFwdSm80INS1_25CollectiveMainloopFwdSm80ILi4ELi1ELb0EN4cute5tupleIJNS5_1CILi128EEENS7_ILi64EEENS7_ILi96EEEEEELi96ENS_6half_tEfNS_4arch4Sm80ELb1ELb0ELb0ELb0ELb1ELb0ELb1ELb1EEENS1_21CollectiveEpilogueFwdINS6_IJS8_SA_S9_EEENS6_IJNS7_ILi1EEESI_SI_EEESC_SE_Li128ELb0ELb1ELb1ELb0EEENS1_30DynamicPersistentTileSchedulerILi128ELi128ELb1ELb1ELb0EEEEEEEEEvNT_6ParamsE,(.L_x_15 - _ZN7cutlass13device_kernelIN5flash19enable_sm80_to_sm89INS1_16FlashAttnFwdSm80INS1_25CollectiveMainloopFwdSm80ILi4ELi1ELb0EN4cute5tupleIJNS5_1CILi128EEENS7_ILi64EEENS7_ILi96EEEEEELi96ENS_6half_tEfNS_4arch4Sm80ELb1ELb0ELb0ELb0ELb1ELb0ELb1ELb1EEENS1_21CollectiveEpilogueFwdINS6_IJS8_SA_S9_EEENS6_IJNS7_ILi1EEESI_SI_EEESC_SE_Li128ELb0ELb1ELb1ELb0EEENS1_30DynamicPersistentTileSchedulerILi128ELi128ELb1ELb1ELb0EEEEEEEEEvNT_6ParamsE)
        .other          _ZN7cutlass13device_kernelIN5flash19enable_sm80_to_sm89INS1_16FlashAttnFwdSm80INS1_25CollectiveMainloopFwdSm80ILi4ELi1ELb0EN4cute5tupleIJNS5_1CILi128EEENS7_ILi64EEENS7_ILi96EEEEEELi96ENS_6half_tEfNS_4arch4Sm80ELb1ELb0ELb0ELb0ELb1ELb0ELb1ELb1EEENS1_21CollectiveEpilogueFwdINS6_IJS8_SA_S9_EEENS6_IJNS7_ILi1EEESI_SI_EEESC_SE_Li128ELb0ELb1ELb1ELb0EEENS1_30DynamicPersistentTileSchedulerILi128ELi128ELb1ELb1ELb0EEEEEEEEEvNT_6ParamsE,@"STO_CUDA_ENTRY STV_DEFAULT"
_ZN7cutlass13device_kernelIN5flash19enable_sm80_to_sm89INS1_16FlashAttnFwdSm80INS1_25CollectiveMainloopFwdSm80ILi4ELi1ELb0EN4cute5tupleIJNS5_1CILi128EEENS7_ILi64EEENS7_ILi96EEEEEELi96ENS_6half_tEfNS_4arch4Sm80ELb1ELb0ELb0ELb0ELb1ELb0ELb1ELb1EEENS1_21CollectiveEpilogueFwdINS6_IJS8_SA_S9_EEENS6_IJNS7_ILi1EEESI_SI_EEESC_SE_Li128ELb0ELb1ELb1ELb0EEENS1_30DynamicPersistentTileSchedulerILi128ELi128ELb1ELb1ELb0EEEEEEEEEvNT_6ParamsE:
[----:B------:R-:W-:Y:S01]  /*0000*/  LDC R1, c[0x0][0x28] ;  /* 0x00000a00ff017b82 */ /* 0x000fe20000000800 */
[----:B------:R-:W-:Y:S05]  /*0010*/  EXIT ;  /* 0x000000000000794d */ /* 0x000fea0003800000 */
.L_x_6:
        /* <DEDUP_REMOVED lines=14> */
.L_x_15:


//--------------------- .text._ZN7cutlass13device_kernelIN5flash19enable_sm80_to_sm89INS1_16FlashAttnFwdSm80INS1_25CollectiveMainloopFwdSm80ILi4ELi1ELb0EN4cute5tupleIJNS5_1CILi128EEENS7_ILi48EEENS7_ILi96EEEEEELi96ENS_6half_tEfNS_4arch4Sm80ELb1ELb0ELb0ELb1ELb1ELb0ELb1ELb1EEENS1_21CollectiveEpilogueFwdINS6_IJS8_SA_S9_EEENS6_IJNS7_ILi1EEESI_SI_EEESC_SE_Li128ELb1ELb1ELb1ELb0EEENS1_36VarlenDynamicPersistentTileSchedulerILi128ELi48ELi128ELi128ELb1ELb1ELb0ELb1ELb1ELb1EEEEEEEEEvNT_6ParamsE --------------------------
	.section	.text._ZN7cutlass13device_kernelIN5flash19enable_sm80_to_sm89INS1_16FlashAttnFwdSm80INS1_25CollectiveMainloopFwdSm80ILi4ELi1ELb0EN4cute5tupleIJNS5_1CILi128EEENS7_ILi48EEENS7_ILi96EEEEEELi96ENS_6half_tEfNS_4arch4Sm80ELb1ELb0ELb0ELb1ELb1ELb0ELb1ELb1EEENS1_21CollectiveEpilogueFwdINS6_IJS8_SA_S9_EEENS6_IJNS7_ILi1EEESI_SI_EEESC_SE_Li128ELb1ELb1ELb1ELb0EEENS1_36VarlenDynamicPersistentTileSchedulerILi128ELi48ELi128ELi128ELb1ELb1ELb0ELb1ELb1ELb1EEEEEEEEEvNT_6ParamsE,"ax",@progbits
	.align	128
.text._ZN7cutlass13device_kernelIN5flash19enable_sm80_to_sm89INS1_16FlashAttnFwdSm80INS1_25CollectiveMainloopFwdSm80ILi4ELi1ELb0EN4cute5tupleIJNS5_1CILi128EEENS7_ILi48EEENS7_ILi96EEEEEELi96ENS_6half_tEfNS_4arch4Sm80ELb1ELb0ELb0ELb1ELb1ELb0ELb1ELb1EEENS1_21CollectiveEpilogueFwdINS6_IJS8_SA_S9_EEENS6_IJNS7_ILi1EEESI_SI_EEESC_SE_Li128ELb1ELb1ELb1ELb0EEENS1_36VarlenDynamicPersistentTileSchedulerILi128ELi48ELi128ELi128ELb1ELb1ELb0ELb1ELb1ELb1EEEEEEEEEvNT_6ParamsE:
        .type           _ZN7cutlass13device_kernelIN5flash19enable_sm80_to_sm89INS1_16FlashAttnFwdSm80INS1_25CollectiveMainloopFwdSm80ILi4ELi1ELb0EN4cute5tupleIJNS5_1CILi128EEENS7_ILi48EEENS7_ILi96EEEEEELi96ENS_6half_tEfNS_4arch4Sm80ELb1ELb0ELb0ELb1ELb1ELb0ELb1ELb1EEENS1_21CollectiveEpilogueFwdINS6_IJS8_SA_S9_EEENS6_IJNS7_ILi1EEESI_SI_EEESC_SE_Li128ELb1ELb1ELb1ELb0EEENS1_36VarlenDynamicPersistentTileSchedulerILi128ELi48ELi128ELi128ELb1ELb1ELb0ELb1ELb1ELb1EEEEEEEEEvNT_6ParamsE,@function
        .size           _ZN7cutlass13device_kernelIN5flash19enable_sm80_to_sm89INS1_16FlashAttnFwdSm80INS1_25CollectiveMainloopFwdSm80ILi4ELi1ELb0EN4cute5tupleIJNS5_1CILi128EEENS7_ILi48EEENS7_ILi96EEEEEELi96ENS_6half_tEfNS_4arch4Sm80ELb1ELb0ELb0ELb1ELb1ELb0ELb1ELb1EEENS1_21CollectiveEpilogueFwdINS6_IJS8_SA_S9_EEENS6_IJNS7_ILi1EEESI_SI_EEESC_SE_Li128ELb1ELb1ELb1ELb0EEENS1_36VarlenDynamicPersistentTileSchedulerILi128ELi48ELi128ELi128ELb1ELb1ELb0ELb1ELb1ELb1EEEEEEEEEvNT_6ParamsE,(.L_x_16 - _ZN7cutlass13device_kernelIN5flash19enable_sm80_to_sm89INS1_16FlashAttnFwdSm80INS1_25CollectiveMainloopFwdSm80ILi4ELi1ELb0EN4cute5tupleIJNS5_1CILi128EEENS7_ILi48EEENS7_ILi96EEEEEELi96ENS_6half_tEfNS_4arch4Sm80ELb1ELb0ELb0ELb1ELb1ELb0ELb1ELb1EEENS1_21CollectiveEpilogueFwdINS6_IJS8_SA_S9_EEENS6_IJNS7_ILi1EEESI_SI_EEESC_SE_Li128ELb1ELb1ELb1ELb0EEENS1_36VarlenDynamicPersistentTileSchedulerILi128ELi48ELi128ELi128ELb1ELb1ELb0ELb1ELb1ELb1EEEEEEEEEvNT_6ParamsE)
        .other          _ZN7cutlass13device_kernelIN5flash19enable_sm80_to_sm89INS1_16FlashAttnFwdSm80INS1_25CollectiveMainloopFwdSm80ILi4ELi1ELb0EN4cute5tupleIJNS5_1CILi128EEENS7_ILi48EEENS7_ILi96EEEEEELi96ENS_6half_tEfNS_4arch4Sm80ELb1ELb0ELb0ELb1ELb1ELb0ELb1ELb1EEENS1_21CollectiveEpilogueFwdINS6_IJS8_SA_S9_EEENS6_IJNS7_ILi1EEESI_SI_EEESC_SE_Li128ELb1ELb1ELb1ELb0EEENS1_36VarlenDynamicPersistentTileSchedulerILi128ELi48ELi128ELi128ELb1ELb1ELb0ELb1ELb1ELb1EEEEEEEEEvNT_6ParamsE,@"STO_CUDA_ENTRY STV_DEFAULT"
_ZN7cutlass13device_kernelIN5flash19enable_sm80_to_sm89INS1_16FlashAttnFwdSm80INS1_25CollectiveMainloopFwdSm80ILi4ELi1ELb0EN4cute5tupleIJNS5_1CILi128EEENS7_ILi48EEENS7_ILi96EEEEEELi96ENS_6half_tEfNS_4arch4Sm80ELb1ELb0ELb0ELb1ELb1ELb0ELb1ELb1EEENS1_21CollectiveEpilogueFwdINS6_IJS8_SA_S9_EEENS6_IJNS7_ILi1EEESI_SI_EEESC_SE_Li128ELb1ELb1ELb1ELb0EEENS1_36VarlenDynamicPersistentTileSchedulerILi128ELi48ELi128ELi128ELb1ELb1ELb0ELb1ELb1ELb1EEEEEEEEEvNT_6ParamsE:
[----:B------:R-:W-:Y:S01]  /*0000*/  LDC R1, c[0x0][0x28] ;  /* 0x00000a00ff017b82 */ /* 0x000fe20000000800 */
[----:B------:R-:W-:Y:S05]  /*0010*/  EXIT ;  /* 0x000000000000794d */ /* 0x000fea0003800000 */
.L_x_7:
        /* <DEDUP_REMOVED lines=14> */
.L_x_16:


//--------------------- .text._ZN7cutlass13device_kernelIN5flash19enable_sm80_to_sm89INS1_16FlashAttnFwdSm80INS1_25CollectiveMainloopFwdSm80ILi4ELi1ELb0EN4cute5tupleIJNS5_1CILi128EEENS7_ILi48EEENS7_ILi96EEEEEELi96ENS_6half_tEfNS_4arch4Sm80ELb1ELb0ELb0ELb1ELb1ELb1ELb1ELb1EEENS1_21CollectiveEpilogueFwdINS6_IJS8_SA_S9_EEENS6_IJNS7_ILi1EEESI_SI_EEESC_SE_Li128ELb1ELb1ELb1ELb0EEENS1_36VarlenDynamicPersistentTileSchedulerILi128ELi48ELi128ELi128ELb1ELb1ELb0ELb1ELb1ELb1EEEEEEEEEvNT_6ParamsE --------------------------
	.section	.text._ZN7cutlass13device_kernelIN5flash19enable_sm80_to_sm89INS1_16FlashAttnFwdSm80INS1_25CollectiveMainloopFwdSm80ILi4ELi1ELb0EN4cute5tupleIJNS5_1CILi128EEENS7_ILi48EEENS7_ILi96EEEEEELi96ENS_6half_tEfNS_4arch4Sm80ELb1ELb0ELb0ELb1ELb1ELb1ELb1ELb1EEENS1_21CollectiveEpilogueFwdINS6_IJS8_SA_S9_EEENS6_IJNS7_ILi1EEESI_SI_EEESC_SE_Li128ELb1ELb1ELb1ELb0EEENS1_36VarlenDynamicPersistentTileSchedulerILi128ELi48ELi128ELi128ELb1ELb1ELb0ELb1ELb1ELb1EEEEEEEEEvNT_6ParamsE,"ax",@progbits
	.align	128
.text._ZN7cutlass13device_kernelIN5flash19enable_sm80_to_sm89INS1_16FlashAttnFwdSm80INS1_25CollectiveMainloopFwdSm80ILi4ELi1ELb0EN4cute5tupleIJNS5_1CILi128EEENS7_ILi48EEENS7_ILi96EEEEEELi96ENS_6half_tEfNS_4arch4Sm80ELb1ELb0ELb0ELb1ELb1ELb1ELb1ELb1EEENS1_21CollectiveEpilogueFwdINS6_IJS8_SA_S9_EEENS6_IJNS7_ILi1EEESI_SI_EEESC_SE_Li128ELb1ELb1ELb1ELb0EEENS1_36VarlenDynamicPersistentTileSchedulerILi128ELi48ELi128ELi128ELb1ELb1ELb0ELb1ELb1ELb1EEEEEEEEEvNT_6ParamsE:
        .type           _ZN7cutlass13device_kernelIN5flash19enable_sm80_to_sm89INS1_16FlashAttnFwdSm80INS1_25CollectiveMainloopFwdSm80ILi4ELi1ELb0EN4cute5tupleIJNS5_1CILi128EEENS7_ILi48EEENS7_ILi96EEEEEELi96ENS_6half_tEfNS_4arch4Sm80ELb1ELb0ELb0ELb1ELb1ELb1ELb1ELb1EEENS1_21CollectiveEpilogueFwdINS6_IJS8_SA_S9_EEENS6_IJNS7_ILi1EEESI_SI_EEESC_SE_Li128ELb1ELb1ELb1ELb0EEENS1_36VarlenDynamicPersistentTileSchedulerILi128ELi48ELi128ELi128ELb1ELb1ELb0ELb1ELb1ELb1EEEEEEEEEvNT_6ParamsE,@function
        .size           _ZN7cutlass13device_kernelIN5flash19enable_sm80_to_sm89INS1_16FlashAttnFwdSm80INS1_25CollectiveMainloopFwdSm80ILi4ELi1ELb0EN4cute5tupleIJNS5_1CILi128EEENS7_ILi48EEENS7_ILi96EEEEEELi96ENS_6half_tEfNS_4arch4Sm80ELb1ELb0ELb0ELb1ELb1ELb1ELb1ELb1EEENS1_21CollectiveEpilogueFwdINS6_IJS8_SA_S9_EEENS6_IJNS7_ILi1EEESI_SI_EEESC_SE_Li128ELb1ELb1ELb1ELb0EEENS1_36VarlenDynamicPersistentTileSchedulerILi128ELi48ELi128ELi128ELb1ELb1ELb0ELb1ELb1ELb1EEEEEEEEEvNT_6ParamsE,(.L_x_17 - _ZN7cutlass13device_kernelIN5flash19enable_sm80_to_sm89INS1_16FlashAttnFwdSm80INS1_25CollectiveMainloopFwdSm80ILi4ELi1ELb0EN4cute5tupleIJNS5_1CILi128EEENS7_ILi48EEENS7_ILi96EEEEEELi96ENS_6half_tEfNS_4arch4Sm80ELb1ELb0ELb0ELb1ELb1ELb1ELb1ELb1EEENS1_21CollectiveEpilogueFwdINS6_IJS8_SA_S9_EEENS6_IJNS7_ILi1EEESI_SI_EEESC_SE_Li128ELb1ELb1ELb1ELb0EEENS1_36VarlenDynamicPersistentTileSchedulerILi128ELi48ELi128ELi128ELb1ELb1ELb0ELb1ELb1ELb1EEEEEEEEEvNT_6ParamsE)
        .other          _ZN7cutlass13device_kernelIN5flash19enable_sm80_to_sm89INS1_16FlashAttnFwdSm80INS1_25CollectiveMainloopFwdSm80ILi4ELi1ELb0EN4cute5tupleIJNS5_1CILi128EEENS7_ILi48EEENS7_ILi96EEEEEELi96ENS_6half_tEfNS_4arch4Sm80ELb1ELb0ELb0ELb1ELb1ELb1ELb1ELb1EEENS1_21CollectiveEpilogueFwdINS6_IJS8_SA_S9_EEENS6_IJNS7_ILi1EEESI_SI_EEESC_SE_Li128ELb1ELb1ELb1ELb0EEENS1_36VarlenDynamicPersistentTileSchedulerILi128ELi48ELi128ELi128ELb1ELb1ELb0ELb1ELb1ELb1EEEEEEEEEvNT_6ParamsE,@"STO_CUDA_ENTRY STV_DEFAULT"
_ZN7cutlass13device_kernelIN5flash19enable_sm80_to_sm89INS1_16FlashAttnFwdSm80INS1_25CollectiveMainloopFwdSm80ILi4ELi1ELb0EN4cute5tupleIJNS5_1CILi128EEENS7_ILi48EEENS7_ILi96EEEEEELi96ENS_6half_tEfNS_4arch4Sm80ELb1ELb0ELb0ELb1ELb1ELb1ELb1ELb1EEENS1_21CollectiveEpilogueFwdINS6_IJS8_SA_S9_EEENS6_IJNS7_ILi1EEESI_SI_EEESC_SE_Li128ELb1ELb1ELb1ELb0EEENS1_36VarlenDynamicPersistentTileSchedulerILi128ELi48ELi128ELi128ELb1ELb1ELb0ELb1ELb1ELb1EEEEEEEEEvNT_6ParamsE:
[----:B------:R-:W-:Y:S01]  /*0000*/  LDC R1, c[0x0][0x28] ;  /* 0x00000a00ff017b82 */ /* 0x000fe20000000800 */
[----:B------:R-:W-:Y:S05]  /*0010*/  EXIT ;  /* 0x000000000000794d */ /* 0x000fea0003800000 */
.L_x_8:
        /* <DEDUP_REMOVED lines=14> */
.L_x_17:


//--------------------- .nv.shared.reserved.0     --------------------------
	.section	.nv.shared.reserved.0,"aw",@nobits
	.weak		__nv_reservedSMEM_offset_0_alias
	.size		__nv_reservedSMEM_offset_0_alias, 0, 0
	.other		__nv_reservedSMEM_offset_0_alias,@"STO_CUDA_RESERVED_SHARED STV_DEFAULT"
__nv_reservedSMEM_offset_0_alias:
	.zero		0


//--------------------- .nv.global                --------------------------
	.section	.nv.global,"aw",@nobits
.nv.global:
	.type		_ZN77_INTERNAL_43084670_41_flash_fwd_hdim96_fp16_paged_split_sm80_cu_9d2915ae_36274cute1_E,@object
	.size		_ZN77_INTERNAL_43084670_41_flash_fwd_hdim96_fp16_paged_split_sm80_cu_9d2915ae_36274cute1_E,(_ZN77_INTERNAL_43084670_41_flash_fwd_hdim96_fp16_paged_split_sm80_cu_9d2915ae_36274cuda3std3__45__cpo6cbeginE - _ZN77_INTERNAL_43084670_41_flash_fwd_hdim96_fp16_paged_split_sm80_cu_9d2915ae_36274cute1_E)
_ZN77_INTERNAL_43084670_41_flash_fwd_hdim96_fp16_paged_split_sm80_cu_9d2915ae_36274cute1_E:
	.zero		1
	.type		_ZN77_INTERNAL_43084670_41_flash_fwd_hdim96_fp16_paged_split_sm80_cu_9d2915ae_36274cuda3std3__45__cpo6cbeginE,@object
	.size		_ZN77_INTERNAL_43084670_41_flash_fwd_hdim96_fp16_paged_split_sm80_cu_9d2915ae_36274cuda3std3__45__cpo6cbeginE,(_ZN77_INTERNAL_43084670_41_flash_fwd_hdim96_fp16_paged_split_sm80_cu_9d2915ae_36274cuda3std3__48in_placeE - _ZN77_INTERNAL_43084670_41_flash_fwd_hdim96_fp16_paged_split_sm80_cu_9d2915ae_36274cuda3std3__45__cpo6cbeginE)
_ZN77_INTERNAL_43084670_41_flash_fwd_hdim96_fp16_paged_split_sm80_cu_9d2915ae_36274cuda3std3__45__cpo6cbeginE:
	.zero		1
	.type		_ZN77_INTERNAL_43084670_41_flash_fwd_hdim96_fp16_paged_split_sm80_cu_9d2915ae_36274cuda3std3__48in_placeE,@object
	.size		_ZN77_INTERNAL_43084670_41_flash_fwd_hdim96_fp16_paged_split_sm80_cu_9d2915ae_36274cuda3std3__48in_placeE,(_ZN77_INTERNAL_43084670_41_flash_fwd_hdim96_fp16_paged_split_sm80_cu_9d2915ae_36274cuda3std6ranges3__45__cpo9iter_moveE - _ZN77_INTERNAL_43084670_41_flash_fwd_hdim96_fp16_paged_split_sm80_cu_9d2915ae_36274cuda3std3__48in_placeE)
_ZN77_INTERNAL_43084670_41_flash_fwd_hdim96_fp16_paged_split_sm80_cu_9d2915ae_36274cuda3std3__48in_placeE:
	.zero		1
	.type		_ZN77_INTERNAL_43084670_41_flash_fwd_hdim96_fp16_paged_split_sm80_cu_9d2915ae_36274cuda3std6ranges3__45__cpo9iter_moveE,@object
	.size		_ZN77_INTERNAL_43084670_41_flash_fwd_hdim96_fp16_paged_split_sm80_cu_9d2915ae_36274cuda3std6ranges3__45__cpo9iter_moveE,(_ZN77_INTERNAL_43084670_41_flash_fwd_hdim96_fp16_paged_split_sm80_cu_9d2915ae_36274cuda3std3__45__cpo5beginE - _ZN77_INTERNAL_43084670_41_flash_fwd_hdim96_fp16_paged_split_sm80_cu_9d2915ae_36274cuda3std6ranges3__45__cpo9iter_moveE)
_ZN77_INTERNAL_43084670_41_flash_fwd_hdim96_fp16_paged_split_sm80_cu_9d2915ae_36274cuda3std6ranges3__45__cpo9iter_moveE:
	.zero		1
	.type		_ZN77_INTERNAL_43084670_41_flash_fwd_hdim96_fp16_paged_split_sm80_cu_9d2915ae_36274cuda3std3__45__cpo5beginE,@object
	.size		_ZN77_INTERNAL_43084670_41_flash_fwd_hdim96_fp16_paged_split_sm80_cu_9d2915ae_36274cuda3std3__45__cpo5beginE,(_ZN77_INTERNAL_43084670_41_flash_fwd_hdim96_fp16_paged_split_sm80_cu_9d2915ae_36274cuda3std3__479_GLOBAL__N__43084670_41_flash_fwd_hdim96_fp16_paged_split_sm80_cu_9d2915ae_36276ignoreE - _ZN77_INTERNAL_43084670_41_flash_fwd_hdim96_fp16_paged_split_sm80_cu_9d2915ae_36274cuda3std3__45__cpo5beginE)
_ZN77_INTERNAL_43084670_41_flash_fwd_hdim96_fp16_paged_split_sm80_cu_9d2915ae_36274cuda3std3__45__cpo5beginE:
	.zero		1
	.type		_ZN77_INTERNAL_43084670_41_flash_fwd_hdim96_fp16_paged_split_sm80_cu_9d2915ae_36274cuda3std3__479_GLOBAL__N__43084670_41_flash_fwd_hdim96_fp16_paged_split_sm80_cu_9d2915ae_36276ignoreE,@object
	.size		_ZN77_INTERNAL_43084670_41_flash_fwd_hdim96_fp16_paged_split_sm80_cu_9d2915ae_36274cuda3std3__479_GLOBAL__N__43084670_41_flash_fwd_hdim96_fp16_paged_split_sm80_cu_9d2915ae_36276ignoreE,(_ZN77_INTERNAL_43084670_41_flash_fwd_hdim96_fp16_paged_split_sm80_cu_9d2915ae_36274cute7productE - _ZN77_INTERNAL_43084670_41_flash_fwd_hdim96_fp16_paged_split_sm80_cu_9d2915ae_36274cuda3std3__479_GLOBAL__N__43084670_41_flash_fwd_hdim96_fp16_paged_split_sm80_cu_9d2915ae_36276ignoreE)
_ZN77_INTERNAL_43084670_41_flash_fwd_hdim96_fp16_paged_split_sm80_cu_9d2915ae_36274cuda3std3__479_GLOBAL__N__43084670_41_flash_fwd_hdim96_fp16_paged_split_sm80_cu_9d2915ae_36276ignoreE:
	.zero		1
	.type		_ZN77_INTERNAL_43084670_41_flash_fwd_hdim96_fp16_paged_split_sm80_cu_9d2915ae_36274cute7productE,@object
	.size		_ZN77_INTERNAL_43084670_41_flash_fwd_hdim96_fp16_paged_split_sm80_cu_9d2915ae_36274cute7productE,(_ZN77_INTERNAL_43084670_41_flash_fwd_hdim96_fp16_paged_split_sm80_cu_9d2915ae_36274cuda3std3__45__cpo3endE - _ZN77_INTERNAL_43084670_41_flash_fwd_hdim96_fp16_paged_split_sm80_cu_9d2915ae_36274cute7productE)
_ZN77_INTERNAL_43084670_41_flash_fwd_hdim96_fp16_paged_split_sm80_cu_9d2915ae_36274cute7productE:
	.zero		1
	.type		_ZN77_INTERNAL_43084670_41_flash_fwd_hdim96_fp16_paged_split_sm80_cu_9d2915ae_36274cuda3std3__45__cpo3endE,@object
	.size		_ZN77_INTERNAL_43084670_41_flash_fwd_hdim96_fp16_paged_split_sm80_cu_9d2915ae_36274cuda3std3__45__cpo3endE,(_ZN77_INTERNAL_43084670_41_flash_fwd_hdim96_fp16_paged_split_sm80_cu_9d2915ae_36274cuda3std3__419piecewise_constructE - _ZN77_INTERNAL_43084670_41_flash_fwd_hdim96_fp16_paged_split_sm80_cu_9d2915ae_36274cuda3std3__45__cpo3endE)
_ZN77_INTERNAL_43084670_41_flash_fwd_hdim96_fp16_paged_split_sm80_cu_9d2915ae_36274cuda3std3__45__cpo3endE:
	.zero		1
	.type		_ZN77_INTERNAL_43084670_41_flash_fwd_hdim96_fp16_paged_split_sm80_cu_9d2915ae_36274cuda3std3__419piecewise_constructE,@object
	.size		_ZN77_INTERNAL_43084670_41_flash_fwd_hdim96_fp16_paged_split_sm80_cu_9d2915ae_36274cuda3std3__419piecewise_constructE,(_ZN77_INTERNAL_43084670_41_flash_fwd_hdim96_fp16_paged_split_sm80_cu_9d2915ae_36274cuda3std3__45__cpo4cendE - _ZN77_INTERNAL_43084670_41_flash_fwd_hdim96_fp16_paged_split_sm80_cu_9d2915ae_36274cuda3std3__419piecewise_constructE)
_ZN77_INTERNAL_43084670_41_flash_fwd_hdim96_fp16_paged_split_sm80_cu_9d2915ae_36274cuda3std3__419piecewise_constructE:
	.zero		1
	.type		_ZN77_INTERNAL_43084670_41_flash_fwd_hdim96_fp16_paged_split_sm80_cu_9d2915ae_36274cuda3std3__45__cpo4cendE,@object
	.size		_ZN77_INTERNAL_43084670_41_flash_fwd_hdim96_fp16_paged_split_sm80_cu_9d2915ae_36274cuda3std3__45__cpo4cendE,(_ZN77_INTERNAL_43084670_41_flash_fwd_hdim96_fp16_paged_split_sm80_cu_9d2915ae_36274cuda3std6ranges3__45__cpo4swapE - _ZN77_INTERNAL_43084670_41_flash_fwd_hdim96_fp16_paged_split_sm80_cu_9d2915ae_36274cuda3std3__45__cpo4cendE)
_ZN77_INTERNAL_43084670_41_flash_fwd_hdim96_fp16_paged_split_sm80_cu_9d2915ae_36274cuda3std3__45__cpo4cendE:
	.zero		1
	.type		_ZN77_INTERNAL_43084670_41_flash_fwd_hdim96_fp16_paged_split_sm80_cu_9d2915ae_36274cuda3std6ranges3__45__cpo4swapE,@object
	.size		_ZN77_INTERNAL_43084670_41_flash_fwd_hdim96_fp16_paged_split_sm80_cu_9d2915ae_36274cuda3std6ranges3__45__cpo4swapE,(.L_7 - _ZN77_INTERNAL_43084670_41_flash_fwd_hdim96_fp16_paged_split_sm80_cu_9d2915ae_36274cuda3std6ranges3__45__cpo4swapE)
_ZN77_INTERNAL_43084670_41_flash_fwd_hdim96_fp16_paged_split_sm80_cu_9d2915ae_36274cuda3std6ranges3__45__cpo4swapE:
	.zero		1
.L_7:


//--------------------- .nv.constant0._ZN7cutlass13device_kernelIN5flash19enable_sm80_to_sm89INS1_16FlashAttnFwdSm80INS1_25CollectiveMainloopFwdSm80ILi4ELi1ELb0EN4cute5tupleIJNS5_1CILi128EEENS7_ILi64EEENS7_ILi96EEEEEELi96ENS_6half_tEfNS_4arch4Sm80ELb0ELb0ELb0ELb0ELb1ELb0ELb1ELb1EEENS1_21CollectiveEpilogueFwdINS6_IJS8_SA_S9_EEENS6_IJNS7_ILi1EEESI_SI_EEESC_SE_Li128ELb0ELb1ELb1ELb0EEENS1_19SingleTileSchedulerILb0ELb1ELb1ELi128EEEEEEEEEvNT_6ParamsE --------------------------
	.section	.nv.constant0._ZN7cutlass13device_kernelIN5flash19enable_sm80_to_sm89INS1_16FlashAttnFwdSm80INS1_25CollectiveMainloopFwdSm80ILi4ELi1ELb0EN4cute5tupleIJNS5_1CILi128EEENS7_ILi64EEENS7_ILi96EEEEEELi96ENS_6half_tEfNS_4arch4Sm80ELb0ELb0ELb0ELb0ELb1ELb0ELb1ELb1EEENS1_21CollectiveEpilogueFwdINS6_IJS8_SA_S9_EEENS6_IJNS7_ILi1EEESI_SI_EEESC_SE_Li128ELb0ELb1ELb1ELb0EEENS1_19SingleTileSchedulerILb0ELb1ELb1ELi128EEEEEEEEEvNT_6ParamsE,"a",@progbits
	.sectionflags	@""
	.align	4
.nv.constant0._ZN7cutlass13device_kernelIN5flash19enable_sm80_to_sm89INS1_16FlashAttnFwdSm80INS1_25CollectiveMainloopFwdSm80ILi4ELi1ELb0EN4cute5tupleIJNS5_1CILi128EEENS7_ILi64EEENS7_ILi96EEEEEELi96ENS_6half_tEfNS_4arch4Sm80ELb0ELb0ELb0ELb0ELb1ELb0ELb1ELb1EEENS1_21CollectiveEpilogueFwdINS6_IJS8_SA_S9_EEENS6_IJNS7_ILi1EEESI_SI_EEESC_SE_Li128ELb0ELb1ELb1ELb0EEENS1_19SingleTileSchedulerILb0ELb1ELb1ELi128EEEEEEEEEvNT_6ParamsE:
	.zero		1576


//--------------------- .nv.constant0._ZN7cutlass13device_kernelIN5flash19enable_sm80_to_sm89INS1_16FlashAttnFwdSm80INS1_25CollectiveMainloopFwdSm80ILi4ELi1ELb0EN4cute5tupleIJNS5_1CILi128EEENS7_ILi48EEENS7_ILi96EEEEEELi96ENS_6half_tEfNS_4arch4Sm80ELb0ELb0ELb0ELb1ELb1ELb0ELb1ELb1EEENS1_21CollectiveEpilogueFwdINS6_IJS8_SA_S9_EEENS6_IJNS7_ILi1EEESI_SI_EEESC_SE_Li128ELb1ELb1ELb1ELb0EEENS1_36VarlenDynamicPersistentTileSchedulerILi128ELi48ELi128ELi128ELb1ELb1ELb0ELb0ELb1ELb1EEEEEEEEEvNT_6ParamsE --------------------------
	.section	.nv.constant0._ZN7cutlass13device_kernelIN5flash19enable_sm80_to_sm89INS1_16FlashAttnFwdSm80INS1_25CollectiveMainloopFwdSm80ILi4ELi1ELb0EN4cute5tupleIJNS5_1CILi128EEENS7_ILi48EEENS7_ILi96EEEEEELi96ENS_6half_tEfNS_4arch4Sm80ELb0ELb0ELb0ELb1ELb1ELb0ELb1ELb1EEENS1_21CollectiveEpilogueFwdINS6_IJS8_SA_S9_EEENS6_IJNS7_ILi1EEESI_SI_EEESC_SE_Li128ELb1ELb1ELb1ELb0EEENS1_36VarlenDynamicPersistentTileSchedulerILi128ELi48ELi128ELi128ELb1ELb1ELb0ELb0ELb1ELb1EEEEEEEEEvNT_6ParamsE,"a",@progbits
	.sectionflags	@""
	.align	4
.nv.constant0._ZN7cutlass13device_kernelIN5flash19enable_sm80_to_sm89INS1_16FlashAttnFwdSm80INS1_25CollectiveMainloopFwdSm80ILi4ELi1ELb0EN4cute5tupleIJNS5_1CILi128EEENS7_ILi48EEENS7_ILi96EEEEEELi96ENS_6half_tEfNS_4arch4Sm80ELb0ELb0ELb0ELb1ELb1ELb0ELb1ELb1EEENS1_21CollectiveEpilogueFwdINS6_IJS8_SA_S9_EEENS6_IJNS7_ILi1EEESI_SI_EEESC_SE_Li128ELb1ELb1ELb1ELb0EEENS1_36VarlenDynamicPersistentTileSchedulerILi128ELi48ELi128ELi128ELb1ELb1ELb0ELb0ELb1ELb1EEEEEEEEEvNT_6ParamsE:
	.zero		1608


//--------------------- .nv.constant0._ZN7cutlass13device_kernelIN5flash19enable_sm80_to_sm89INS1_16FlashAttnFwdSm80INS1_25CollectiveMainloopFwdSm80ILi4ELi1ELb0EN4cute5tupleIJNS5_1CILi128EEENS7_ILi48EEENS7_ILi96EEEEEELi96ENS_6half_tEfNS_4arch4Sm80ELb0ELb0ELb0ELb1ELb1ELb1ELb1ELb1EEENS1_21CollectiveEpilogueFwdINS6_IJS8_SA_S9_EEENS6_IJNS7_ILi1EEESI_SI_EEESC_SE_Li128ELb1ELb1ELb1ELb0EEENS1_36VarlenDynamicPersistentTileSchedulerILi128ELi48ELi128ELi128ELb1ELb1ELb0ELb0ELb1ELb1EEEEEEEEEvNT_6ParamsE --------------------------
	.section	.nv.constant0._ZN7cutlass13device_kernelIN5flash19enable_sm80_to_sm89INS1_16FlashAttnFwdSm80INS1_25CollectiveMainloopFwdSm80ILi4ELi1ELb0EN4cute5tupleIJNS5_1CILi128EEENS7_ILi48EEENS7_ILi96EEEEEELi96ENS_6half_tEfNS_4arch4Sm80ELb0ELb0ELb0ELb1ELb1ELb1ELb1ELb1EEENS1_21CollectiveEpilogueFwdINS6_IJS8_SA_S9_EEENS6_IJNS7_ILi1EEESI_SI_EEESC_SE_Li128ELb1ELb1ELb1ELb0EEENS1_36VarlenDynamicPersistentTileSchedulerILi128ELi48ELi128ELi128ELb1ELb1ELb0ELb0ELb1ELb1EEEEEEEEEvNT_6ParamsE,"a",@progbits
	.sectionflags	@""
	.align	4
.nv.constant0._ZN7cutlass13device_kernelIN5flash19enable_sm80_to_sm89INS1_16FlashAttnFwdSm80INS1_25CollectiveMainloopFwdSm80ILi4ELi1ELb0EN4cute5tupleIJNS5_1CILi128EEENS7_ILi48EEENS7_ILi96EEEEEELi96ENS_6half_tEfNS_4arch4Sm80ELb0ELb0ELb0ELb1ELb1ELb1ELb1ELb1EEENS1_21CollectiveEpilogueFwdINS6_IJS8_SA_S9_EEENS6_IJNS7_ILi1EEESI_SI_EEESC_SE_Li128ELb1ELb1ELb1ELb0EEENS1_36VarlenDynamicPersistentTileSchedulerILi128ELi48ELi128ELi128ELb1ELb1ELb0ELb0ELb1ELb1EEEEEEEEEvNT_6ParamsE:
	.zero		1608


//--------------------- .nv.constant0._ZN7cutlass13device_kernelIN5flash19enable_sm80_to_sm89INS1_16FlashAttnFwdSm80INS1_25CollectiveMainloopFwdSm80ILi4ELi1ELb0EN4cute5tupleIJNS5_1CILi128EEENS7_ILi48EEENS7_ILi96EEEEEELi96ENS_6half_tEfNS_4arch4Sm80ELb0ELb1ELb0ELb0ELb1ELb0ELb1ELb1EEENS1_21CollectiveEpilogueFwdINS6_IJS8_SA_S9_EEENS6_IJNS7_ILi1EEESI_SI_EEESC_SE_Li128ELb0ELb1ELb1ELb0EEENS1_19SingleTileSchedulerILb0ELb1ELb1ELi128EEEEEEEEEvNT_6ParamsE --------------------------
	.section	.nv.constant0._ZN7cutlass13device_kernelIN5flash19enable_sm80_to_sm89INS1_16FlashAttnFwdSm80INS1_25CollectiveMainloopFwdSm80ILi4ELi1ELb0EN4cute5tupleIJNS5_1CILi128EEENS7_ILi48EEENS7_ILi96EEEEEELi96ENS_6half_tEfNS_4arch4Sm80ELb0ELb1ELb0ELb0ELb1ELb0ELb1ELb1EEENS1_21CollectiveEpilogueFwdINS6_IJS8_SA_S9_EEENS6_IJNS7_ILi1EEESI_SI_EEESC_SE_Li128ELb0ELb1ELb1ELb0EEENS1_19SingleTileSchedulerILb0ELb1ELb1ELi128EEEEEEEEEvNT_6ParamsE,"a",@progbits
	.sectionflags	@""
	.align	4
.nv.constant0._ZN7cutlass13device_kernelIN5flash19enable_sm80_to_sm89INS1_16FlashAttnFwdSm80INS1_25CollectiveMainloopFwdSm80ILi4ELi1ELb0EN4cute5tupleIJNS5_1CILi128EEENS7_ILi48EEENS7_ILi96EEEEEELi96ENS_6half_tEfNS_4arch4Sm80ELb0ELb1ELb0ELb0ELb1ELb0ELb1ELb1EEENS1_21CollectiveEpilogueFwdINS6_IJS8_SA_S9_EEENS6_IJNS7_ILi1EEESI_SI_EEESC_SE_Li128ELb0ELb1ELb1ELb0EEENS1_19SingleTileSchedulerILb0ELb1ELb1ELi128EEEEEEEEEvNT_6ParamsE:
	.zero		1576


//--------------------- .nv.constant0._ZN7cutlass13device_kernelIN5flash19enable_sm80_to_sm89INS1_16FlashAttnFwdSm80INS1_25CollectiveMainloopFwdSm80ILi4ELi1ELb0EN4cute5tupleIJNS5_1CILi128EEENS7_ILi48EEENS7_ILi96EEEEEELi96ENS_6half_tEfNS_4arch4Sm80ELb0ELb1ELb0ELb1ELb1ELb0ELb1ELb1EEENS1_21CollectiveEpilogueFwdINS6_IJS8_SA_S9_EEENS6_IJNS7_ILi1EEESI_SI_EEESC_SE_Li128ELb1ELb1ELb1ELb0EEENS1_36VarlenDynamicPersistentTileSchedulerILi128ELi48ELi128ELi128ELb1ELb1ELb0ELb1ELb0ELb1EEEEEEEEEvNT_6ParamsE --------------------------
	.section	.nv.constant0._ZN7cutlass13device_kernelIN5flash19enable_sm80_to_sm89INS1_16FlashAttnFwdSm80INS1_25CollectiveMainloopFwdSm80ILi4ELi1ELb0EN4cute5tupleIJNS5_1CILi128EEENS7_ILi48EEENS7_ILi96EEEEEELi96ENS_6half_tEfNS_4arch4Sm80ELb0ELb1ELb0ELb1ELb1ELb0ELb1ELb1EEENS1_21CollectiveEpilogueFwdINS6_IJS8_SA_S9_EEENS6_IJNS7_ILi1EEESI_SI_EEESC_SE_Li128ELb1ELb1ELb1ELb0EEENS1_36VarlenDynamicPersistentTileSchedulerILi128ELi48ELi128ELi128ELb1ELb1ELb0ELb1ELb0ELb1EEEEEEEEEvNT_6ParamsE,"a",@progbits
	.sectionflags	@""
	.align	4
.nv.constant0._ZN7cutlass13device_kernelIN5flash19enable_sm80_to_sm89INS1_16FlashAttnFwdSm80INS1_25CollectiveMainloopFwdSm80ILi4ELi1ELb0EN4cute5tupleIJNS5_1CILi128EEENS7_ILi48EEENS7_ILi96EEEEEELi96ENS_6half_tEfNS_4arch4Sm80ELb0ELb1ELb0ELb1ELb1ELb0ELb1ELb1EEENS1_21CollectiveEpilogueFwdINS6_IJS8_SA_S9_EEENS6_IJNS7_ILi1EEESI_SI_EEESC_SE_Li128ELb1ELb1ELb1ELb0EEENS1_36VarlenDynamicPersistentTileSchedulerILi128ELi48ELi128ELi128ELb1ELb1ELb0ELb1ELb0ELb1EEEEEEEEEvNT_6ParamsE:
	.zero		1608


//--------------------- .nv.constant0._ZN7cutlass13device_kernelIN5flash19enable_sm80_to_sm89INS1_16FlashAttnFwdSm80INS1_25CollectiveMainloopFwdSm80ILi4ELi1ELb0EN4cute5tupleIJNS5_1CILi128EEENS7_ILi48EEENS7_ILi96EEEEEELi96ENS_6half_tEfNS_4arch4Sm80ELb0ELb1ELb0ELb1ELb1ELb1ELb1ELb1EEENS1_21CollectiveEpilogueFwdINS6_IJS8_SA_S9_EEENS6_IJNS7_ILi1EEESI_SI_EEESC_SE_Li128ELb1ELb1ELb1ELb0EEENS1_36VarlenDynamicPersistentTileSchedulerILi128ELi48ELi128ELi128ELb1ELb1ELb0ELb1ELb0ELb1EEEEEEEEEvNT_6ParamsE --------------------------
	.section	.nv.constant0._ZN7cutlass13device_kernelIN5flash19enable_sm80_to_sm89INS1_16FlashAttnFwdSm80INS1_25CollectiveMainloopFwdSm80ILi4ELi1ELb0EN4cute5tupleIJNS5_1CILi128EEENS7_ILi48EEENS7_ILi96EEEEEELi96ENS_6half_tEfNS_4arch4Sm80ELb0ELb1ELb0ELb1ELb1ELb1ELb1ELb1EEENS1_21CollectiveEpilogueFwdINS6_IJS8_SA_S9_EEENS6_IJNS7_ILi1EEESI_SI_EEESC_SE_Li128ELb1ELb1ELb1ELb0EEENS1_36VarlenDynamicPersistentTileSchedulerILi128ELi48ELi128ELi128ELb1ELb1ELb0ELb1ELb0ELb1EEEEEEEEEvNT_6ParamsE,"a",@progbits
	.sectionflags	@""
	.align	4
.nv.constant0._ZN7cutlass13device_kernelIN5flash19enable_sm80_to_sm89INS1_16FlashAttnFwdSm80INS1_25CollectiveMainloopFwdSm80ILi4ELi1ELb0EN4cute5tupleIJNS5_1CILi128EEENS7_ILi48EEENS7_ILi96EEEEEELi96ENS_6half_tEfNS_4arch4Sm80ELb0ELb1ELb0ELb1ELb1ELb1ELb1ELb1EEENS1_21CollectiveEpilogueFwdINS6_IJS8_SA_S9_EEENS6_IJNS7_ILi1EEESI_SI_EEESC_SE_Li128ELb1ELb1ELb1ELb0EEENS1_36VarlenDynamicPersistentTileSchedulerILi128ELi48ELi128ELi128ELb1ELb1ELb0ELb1ELb0ELb1EEEEEEEEEvNT_6ParamsE:
	.zero		1608


//--------------------- .nv.constant0._ZN7cutlass13device_kernelIN5flash19enable_sm80_to_sm89INS1_16FlashAttnFwdSm80INS1_25CollectiveMainloopFwdSm80ILi4ELi1ELb0EN4cute5tupleIJNS5_1CILi128EEENS7_ILi64EEENS7_ILi96EEEEEELi96ENS_6half_tEfNS_4arch4Sm80ELb1ELb0ELb0ELb0ELb1ELb0ELb1ELb1EEENS1_21CollectiveEpilogueFwdINS6_IJS8_SA_S9_EEENS6_IJNS7_ILi1EEESI_SI_EEESC_SE_Li128ELb0ELb1ELb1ELb0EEENS1_30DynamicPersistentTileSchedulerILi128ELi128ELb1ELb1ELb0EEEEEEEEEvNT_6ParamsE --------------------------
	.section	.nv.constant0._ZN7cutlass13device_kernelIN5flash19enable_sm80_to_sm89INS1_16FlashAttnFwdSm80INS1_25CollectiveMainloopFwdSm80ILi4ELi1ELb0EN4cute5tupleIJNS5_1CILi128EEENS7_ILi64EEENS7_ILi96EEEEEELi96ENS_6half_tEfNS_4arch4Sm80ELb1ELb0ELb0ELb0ELb1ELb0ELb1ELb1EEENS1_21CollectiveEpilogueFwdINS6_IJS8_SA_S9_EEENS6_IJNS7_ILi1EEESI_SI_EEESC_SE_Li128ELb0ELb1ELb1ELb0EEENS1_30DynamicPersistentTileSchedulerILi128ELi128ELb1ELb1ELb0EEEEEEEEEvNT_6ParamsE,"a",@progbits
	.sectionflags	@""
	.align	4
.nv.constant0._ZN7cutlass13device_kernelIN5flash19enable_sm80_to_sm89INS1_16FlashAttnFwdSm80INS1_25CollectiveMainloopFwdSm80ILi4ELi1ELb0EN4cute5tupleIJNS5_1CILi128EEENS7_ILi64EEENS7_ILi96EEEEEELi96ENS_6half_tEfNS_4arch4Sm80ELb1ELb0ELb0ELb0ELb1ELb0ELb1ELb1EEENS1_21CollectiveEpilogueFwdINS6_IJS8_SA_S9_EEENS6_IJNS7_ILi1EEESI_SI_EEESC_SE_Li128ELb0ELb1ELb1ELb0EEENS1_30DynamicPersistentTileSchedulerILi128ELi128ELb1ELb1ELb0EEEEEEEEEvNT_6ParamsE:
	.zero		1592


//--------------------- .nv.constant0._ZN7cutlass13device_kernelIN5flash19enable_sm80_to_sm89INS1_16FlashAttnFwdSm80INS1_25CollectiveMainloopFwdSm80ILi4ELi1ELb0EN4cute5tupleIJNS5_1CILi128EEENS7_ILi48EEENS7_ILi96EEEEEELi96ENS_6half_tEfNS_4arch4Sm80ELb1ELb0ELb0ELb1ELb1ELb0ELb1ELb1EEENS1_21CollectiveEpilogueFwdINS6_IJS8_SA_S9_EEENS6_IJNS7_ILi1EEESI_SI_EEESC_SE_Li128ELb1ELb1ELb1ELb0EEENS1_36VarlenDynamicPersistentTileSchedulerILi128ELi48ELi128ELi128ELb1ELb1ELb0ELb1ELb1ELb1EEEEEEEEEvNT_6ParamsE --------------------------
	.section	.nv.constant0._ZN7cutlass13device_kernelIN5flash19enable_sm80_to_sm89INS1_16FlashAttnFwdSm80INS1_25CollectiveMainloopFwdSm80ILi4ELi1ELb0EN4cute5tupleIJNS5_1CILi128EEENS7_ILi48EEENS7_ILi96EEEEEELi96ENS_6half_tEfNS_4arch4Sm80ELb1ELb0ELb0ELb1ELb1ELb0ELb1ELb1EEENS1_21CollectiveEpilogueFwdINS6_IJS8_SA_S9_EEENS6_IJNS7_ILi1EEESI_SI_EEESC_SE_Li128ELb1ELb1ELb1ELb0EEENS1_36VarlenDynamicPersistentTileSchedulerILi128ELi48ELi128ELi128ELb1ELb1ELb0ELb1ELb1ELb1EEEEEEEEEvNT_6ParamsE,"a",@progbits
	.sectionflags	@""
	.align	4
.nv.constant0._ZN7cutlass13device_kernelIN5flash19enable_sm80_to_sm89INS1_16FlashAttnFwdSm80INS1_25CollectiveMainloopFwdSm80ILi4ELi1ELb0EN4cute5tupleIJNS5_1CILi128EEENS7_ILi48EEENS7_ILi96EEEEEELi96ENS_6half_tEfNS_4arch4Sm80ELb1ELb0ELb0ELb1ELb1ELb0ELb1ELb1EEENS1_21CollectiveEpilogueFwdINS6_IJS8_SA_S9_EEENS6_IJNS7_ILi1EEESI_SI_EEESC_SE_Li128ELb1ELb1ELb1ELb0EEENS1_36VarlenDynamicPersistentTileSchedulerILi128ELi48ELi128ELi128ELb1ELb1ELb0ELb1ELb1ELb1EEEEEEEEEvNT_6ParamsE:
	.zero		1608


//--------------------- .nv.constant0._ZN7cutlass13device_kernelIN5flash19enable_sm80_to_sm89INS1_16FlashAttnFwdSm80INS1_25CollectiveMainloopFwdSm80ILi4ELi1ELb0EN4cute5tupleIJNS5_1CILi128EEENS7_ILi48EEENS7_ILi96EEEEEELi96ENS_6half_tEfNS_4arch4Sm80ELb1ELb0ELb0ELb1ELb1ELb1ELb1ELb1EEENS1_21CollectiveEpilogueFwdINS6_IJS8_SA_S9_EEENS6_IJNS7_ILi1EEESI_SI_EEESC_SE_Li128ELb1ELb1ELb1ELb0EEENS1_36VarlenDynamicPersistentTileSchedulerILi128ELi48ELi128ELi128ELb1ELb1ELb0ELb1ELb1ELb1EEEEEEEEEvNT_6ParamsE --------------------------
	.section	.nv.constant0._ZN7cutlass13device_kernelIN5flash19enable_sm80_to_sm89INS1_16FlashAttnFwdSm80INS1_25CollectiveMainloopFwdSm80ILi4ELi1ELb0EN4cute5tupleIJNS5_1CILi128EEENS7_ILi48EEENS7_ILi96EEEEEELi96ENS_6half_tEfNS_4arch4Sm80ELb1ELb0ELb0ELb1ELb1ELb1ELb1ELb1EEENS1_21CollectiveEpilogueFwdINS6_IJS8_SA_S9_EEENS6_IJNS7_ILi1EEESI_SI_EEESC_SE_Li128ELb1ELb1ELb1ELb0EEENS1_36VarlenDynamicPersistentTileSchedulerILi128ELi48ELi128ELi128ELb1ELb1ELb0ELb1ELb1ELb1EEEEEEEEEvNT_6ParamsE,"a",@progbits
	.sectionflags	@""
	.align	4
.nv.constant0._ZN7cutlass13device_kernelIN5flash19enable_sm80_to_sm89INS1_16FlashAttnFwdSm80INS1_25CollectiveMainloopFwdSm80ILi4ELi1ELb0EN4cute5tupleIJNS5_1CILi128EEENS7_ILi48EEENS7_ILi96EEEEEELi96ENS_6half_tEfNS_4arch4Sm80ELb1ELb0ELb0ELb1ELb1ELb1ELb1ELb1EEENS1_21CollectiveEpilogueFwdINS6_IJS8_SA_S9_EEENS6_IJNS7_ILi1EEESI_SI_EEESC_SE_Li128ELb1ELb1ELb1ELb0EEENS1_36VarlenDynamicPersistentTileSchedulerILi128ELi48ELi128ELi128ELb1ELb1ELb0ELb1ELb1ELb1EEEEEEEEEvNT_6ParamsE:
	.zero		1608


//--------------------- SYMBOLS --------------------------

	.type		.nv.reservedSmem.offset0,@object
	.size		.nv.reservedSmem.offset0,0x4
